//
// Generated by NVIDIA NVVM Compiler
//
// Compiler Build ID: CL-36424714
// Cuda compilation tools, release 13.0, V13.0.88
// Based on NVVM 20.0.0
//

.version 9.0
.target sm_100
.address_size 64

	// .globl	_Z27convolution_1D_basic_kernelPfS_ii
.const .align 4 .b8 d_B[40];
// _ZZ27convolution_1D_tiled_kernelPfS_iiE4N_ds has been demoted
// _ZZ35convolution_1D_tiled_caching_kernelPfS_iiE4N_ds has been demoted

.visible .entry _Z27convolution_1D_basic_kernelPfS_ii(
	.param .u64 .ptr .align 1 _Z27convolution_1D_basic_kernelPfS_ii_param_0,
	.param .u64 .ptr .align 1 _Z27convolution_1D_basic_kernelPfS_ii_param_1,
	.param .u32 _Z27convolution_1D_basic_kernelPfS_ii_param_2,
	.param .u32 _Z27convolution_1D_basic_kernelPfS_ii_param_3
)
{
	.reg .pred 	%p<55>;
	.reg .b32 	%r<43>;
	.reg .b32 	%f<96>;
	.reg .b64 	%rd<49>;

	ld.param.u64 	%rd6, [_Z27convolution_1D_basic_kernelPfS_ii_param_0];
	ld.param.u64 	%rd5, [_Z27convolution_1D_basic_kernelPfS_ii_param_1];
	ld.param.u32 	%r28, [_Z27convolution_1D_basic_kernelPfS_ii_param_2];
	ld.param.u32 	%r29, [_Z27convolution_1D_basic_kernelPfS_ii_param_3];
	cvta.to.global.u64 	%rd1, %rd6;
	mov.u32 	%r30, %ctaid.x;
	mov.u32 	%r31, %ntid.x;
	mov.u32 	%r32, %tid.x;
	mad.lo.s32 	%r1, %r30, %r31, %r32;
	shr.u32 	%r33, %r28, 31;
	add.s32 	%r34, %r28, %r33;
	shr.s32 	%r35, %r34, 1;
	sub.s32 	%r2, %r1, %r35;
	setp.lt.s32 	%p1, %r28, 1;
	mov.f32 	%f75, 0f00000000;
	@%p1 bra 	$L__BB0_41;
	and.b32  	%r3, %r28, 7;
	setp.lt.u32 	%p2, %r28, 8;
	mov.f32 	%f75, 0f00000000;
	mov.b32 	%r41, 0;
	@%p2 bra 	$L__BB0_20;
	and.b32  	%r41, %r28, 2147483640;
	mov.f32 	%f75, 0f00000000;
	mov.b32 	%r39, 0;
	mov.u64 	%rd8, d_B;
$L__BB0_3:
	.pragma "nounroll";
	add.s32 	%r6, %r2, %r39;
	setp.lt.s32 	%p3, %r6, 0;
	setp.ge.s32 	%p4, %r6, %r29;
	mul.wide.u32 	%rd7, %r39, 4;
	add.s64 	%rd2, %rd8, %rd7;
	or.pred  	%p5, %p3, %p4;
	@%p5 bra 	$L__BB0_5;
	mul.wide.u32 	%rd9, %r6, 4;
	add.s64 	%rd10, %rd1, %rd9;
	ld.global.f32 	%f42, [%rd10];
	ld.const.f32 	%f43, [%rd2];
	fma.rn.f32 	%f75, %f42, %f43, %f75;
$L__BB0_5:
	add.s32 	%r7, %r6, 1;
	setp.lt.s32 	%p6, %r7, 0;
	setp.ge.s32 	%p7, %r7, %r29;
	or.pred  	%p8, %p6, %p7;
	@%p8 bra 	$L__BB0_7;
	mul.wide.u32 	%rd11, %r7, 4;
	add.s64 	%rd12, %rd1, %rd11;
	ld.global.f32 	%f44, [%rd12];
	ld.const.f32 	%f45, [%rd2+4];
	fma.rn.f32 	%f75, %f44, %f45, %f75;
$L__BB0_7:
	add.s32 	%r8, %r6, 2;
	setp.lt.s32 	%p9, %r8, 0;
	setp.ge.s32 	%p10, %r8, %r29;
	or.pred  	%p11, %p9, %p10;
	@%p11 bra 	$L__BB0_9;
	mul.wide.u32 	%rd13, %r8, 4;
	add.s64 	%rd14, %rd1, %rd13;
	ld.global.f32 	%f46, [%rd14];
	ld.const.f32 	%f47, [%rd2+8];
	fma.rn.f32 	%f75, %f46, %f47, %f75;
$L__BB0_9:
	add.s32 	%r9, %r6, 3;
	setp.lt.s32 	%p12, %r9, 0;
	setp.ge.s32 	%p13, %r9, %r29;
	or.pred  	%p14, %p12, %p13;
	@%p14 bra 	$L__BB0_11;
	mul.wide.u32 	%rd15, %r9, 4;
	add.s64 	%rd16, %rd1, %rd15;
	ld.global.f32 	%f48, [%rd16];
	ld.const.f32 	%f49, [%rd2+12];
	fma.rn.f32 	%f75, %f48, %f49, %f75;
$L__BB0_11:
	add.s32 	%r10, %r6, 4;
	setp.lt.s32 	%p15, %r10, 0;
	setp.ge.s32 	%p16, %r10, %r29;
	or.pred  	%p17, %p15, %p16;
	@%p17 bra 	$L__BB0_13;
	mul.wide.u32 	%rd17, %r10, 4;
	add.s64 	%rd18, %rd1, %rd17;
	ld.global.f32 	%f50, [%rd18];
	ld.const.f32 	%f51, [%rd2+16];
	fma.rn.f32 	%f75, %f50, %f51, %f75;
$L__BB0_13:
	add.s32 	%r11, %r6, 5;
	setp.lt.s32 	%p18, %r11, 0;
	setp.ge.s32 	%p19, %r11, %r29;
	or.pred  	%p20, %p18, %p19;
	@%p20 bra 	$L__BB0_15;
	mul.wide.u32 	%rd19, %r11, 4;
	add.s64 	%rd20, %rd1, %rd19;
	ld.global.f32 	%f52, [%rd20];
	ld.const.f32 	%f53, [%rd2+20];
	fma.rn.f32 	%f75, %f52, %f53, %f75;
$L__BB0_15:
	add.s32 	%r12, %r6, 6;
	setp.lt.s32 	%p21, %r12, 0;
	setp.ge.s32 	%p22, %r12, %r29;
	or.pred  	%p23, %p21, %p22;
	@%p23 bra 	$L__BB0_17;
	mul.wide.u32 	%rd21, %r12, 4;
	add.s64 	%rd22, %rd1, %rd21;
	ld.global.f32 	%f54, [%rd22];
	ld.const.f32 	%f55, [%rd2+24];
	fma.rn.f32 	%f75, %f54, %f55, %f75;
$L__BB0_17:
	add.s32 	%r13, %r6, 7;
	setp.lt.s32 	%p24, %r13, 0;
	setp.ge.s32 	%p25, %r13, %r29;
	or.pred  	%p26, %p24, %p25;
	@%p26 bra 	$L__BB0_19;
	mul.wide.u32 	%rd23, %r13, 4;
	add.s64 	%rd24, %rd1, %rd23;
	ld.global.f32 	%f56, [%rd24];
	ld.const.f32 	%f57, [%rd2+28];
	fma.rn.f32 	%f75, %f56, %f57, %f75;
$L__BB0_19:
	add.s32 	%r39, %r39, 8;
	setp.ne.s32 	%p27, %r39, %r41;
	@%p27 bra 	$L__BB0_3;
$L__BB0_20:
	setp.eq.s32 	%p28, %r3, 0;
	@%p28 bra 	$L__BB0_41;
	and.b32  	%r16, %r28, 3;
	setp.lt.u32 	%p29, %r3, 4;
	@%p29 bra 	$L__BB0_31;
	add.s32 	%r17, %r2, %r41;
	setp.lt.s32 	%p30, %r17, 0;
	setp.ge.s32 	%p31, %r17, %r29;
	mul.wide.u32 	%rd25, %r41, 4;
	mov.u64 	%rd26, d_B;
	add.s64 	%rd3, %rd26, %rd25;
	or.pred  	%p32, %p30, %p31;
	@%p32 bra 	$L__BB0_24;
	mul.wide.u32 	%rd27, %r17, 4;
	add.s64 	%rd28, %rd1, %rd27;
	ld.global.f32 	%f59, [%rd28];
	ld.const.f32 	%f60, [%rd3];
	fma.rn.f32 	%f75, %f59, %f60, %f75;
$L__BB0_24:
	add.s32 	%r18, %r17, 1;
	setp.lt.s32 	%p33, %r18, 0;
	setp.ge.s32 	%p34, %r18, %r29;
	or.pred  	%p35, %p33, %p34;
	@%p35 bra 	$L__BB0_26;
	mul.wide.u32 	%rd29, %r18, 4;
	add.s64 	%rd30, %rd1, %rd29;
	ld.global.f32 	%f61, [%rd30];
	ld.const.f32 	%f62, [%rd3+4];
	fma.rn.f32 	%f75, %f61, %f62, %f75;
$L__BB0_26:
	add.s32 	%r19, %r17, 2;
	setp.lt.s32 	%p36, %r19, 0;
	setp.ge.s32 	%p37, %r19, %r29;
	or.pred  	%p38, %p36, %p37;
	@%p38 bra 	$L__BB0_28;
	mul.wide.u32 	%rd31, %r19, 4;
	add.s64 	%rd32, %rd1, %rd31;
	ld.global.f32 	%f63, [%rd32];
	ld.const.f32 	%f64, [%rd3+8];
	fma.rn.f32 	%f75, %f63, %f64, %f75;
$L__BB0_28:
	add.s32 	%r20, %r17, 3;
	setp.lt.s32 	%p39, %r20, 0;
	setp.ge.s32 	%p40, %r20, %r29;
	or.pred  	%p41, %p39, %p40;
	@%p41 bra 	$L__BB0_30;
	mul.wide.u32 	%rd33, %r20, 4;
	add.s64 	%rd34, %rd1, %rd33;
	ld.global.f32 	%f65, [%rd34];
	ld.const.f32 	%f66, [%rd3+12];
	fma.rn.f32 	%f75, %f65, %f66, %f75;
$L__BB0_30:
	add.s32 	%r41, %r41, 4;
$L__BB0_31:
	setp.eq.s32 	%p42, %r16, 0;
	@%p42 bra 	$L__BB0_41;
	setp.eq.s32 	%p43, %r16, 1;
	@%p43 bra 	$L__BB0_38;
	add.s32 	%r23, %r2, %r41;
	setp.lt.s32 	%p44, %r23, 0;
	setp.ge.s32 	%p45, %r23, %r29;
	mul.wide.u32 	%rd35, %r41, 4;
	mov.u64 	%rd36, d_B;
	add.s64 	%rd4, %rd36, %rd35;
	or.pred  	%p46, %p44, %p45;
	@%p46 bra 	$L__BB0_35;
	mul.wide.u32 	%rd37, %r23, 4;
	add.s64 	%rd38, %rd1, %rd37;
	ld.global.f32 	%f68, [%rd38];
	ld.const.f32 	%f69, [%rd4];
	fma.rn.f32 	%f75, %f68, %f69, %f75;
$L__BB0_35:
	add.s32 	%r24, %r23, 1;
	setp.lt.s32 	%p47, %r24, 0;
	setp.ge.s32 	%p48, %r24, %r29;
	or.pred  	%p49, %p47, %p48;
	@%p49 bra 	$L__BB0_37;
	mul.wide.u32 	%rd39, %r24, 4;
	add.s64 	%rd40, %rd1, %rd39;
	ld.global.f32 	%f70, [%rd40];
	ld.const.f32 	%f71, [%rd4+4];
	fma.rn.f32 	%f75, %f70, %f71, %f75;
$L__BB0_37:
	add.s32 	%r41, %r41, 2;
$L__BB0_38:
	and.b32  	%r38, %r28, 1;
	setp.eq.b32 	%p50, %r38, 1;
	not.pred 	%p51, %p50;
	@%p51 bra 	$L__BB0_41;
	add.s32 	%r27, %r2, %r41;
	setp.lt.s32 	%p52, %r27, 0;
	setp.ge.s32 	%p53, %r27, %r29;
	or.pred  	%p54, %p52, %p53;
	@%p54 bra 	$L__BB0_41;
	mul.wide.u32 	%rd41, %r27, 4;
	add.s64 	%rd42, %rd1, %rd41;
	ld.global.f32 	%f72, [%rd42];
	mul.wide.u32 	%rd43, %r41, 4;
	mov.u64 	%rd44, d_B;
	add.s64 	%rd45, %rd44, %rd43;
	ld.const.f32 	%f73, [%rd45];
	fma.rn.f32 	%f75, %f72, %f73, %f75;
$L__BB0_41:
	cvta.to.global.u64 	%rd46, %rd5;
	mul.wide.s32 	%rd47, %r1, 4;
	add.s64 	%rd48, %rd46, %rd47;
	st.global.f32 	[%rd48], %f75;
	ret;

}
	// .globl	_Z27convolution_1D_tiled_kernelPfS_ii
.visible .entry _Z27convolution_1D_tiled_kernelPfS_ii(
	.param .u64 .ptr .align 1 _Z27convolution_1D_tiled_kernelPfS_ii_param_0,
	.param .u64 .ptr .align 1 _Z27convolution_1D_tiled_kernelPfS_ii_param_1,
	.param .u32 _Z27convolution_1D_tiled_kernelPfS_ii_param_2,
	.param .u32 _Z27convolution_1D_tiled_kernelPfS_ii_param_3
)
{
	.reg .pred 	%p<14>;
	.reg .b32 	%r<62>;
	.reg .b32 	%f<77>;
	.reg .b64 	%rd<27>;
	// demoted variable
	.shared .align 4 .b8 _ZZ27convolution_1D_tiled_kernelPfS_iiE4N_ds[292];
	ld.param.u64 	%rd5, [_Z27convolution_1D_tiled_kernelPfS_ii_param_0];
	ld.param.u64 	%rd4, [_Z27convolution_1D_tiled_kernelPfS_ii_param_1];
	ld.param.u32 	%r22, [_Z27convolution_1D_tiled_kernelPfS_ii_param_2];
	ld.param.u32 	%r23, [_Z27convolution_1D_tiled_kernelPfS_ii_param_3];
	cvta.to.global.u64 	%rd1, %rd5;
	mov.u32 	%r24, %ctaid.x;
	mov.u32 	%r1, %ntid.x;
	mul.lo.s32 	%r25, %r24, %r1;
	mov.u32 	%r2, %tid.x;
	add.s32 	%r3, %r25, %r2;
	shr.u32 	%r26, %r22, 31;
	add.s32 	%r27, %r22, %r26;
	shr.s32 	%r4, %r27, 1;
	sub.s32 	%r28, %r25, %r1;
	add.s32 	%r5, %r28, %r2;
	sub.s32 	%r29, %r1, %r4;
	setp.lt.u32 	%p1, %r2, %r29;
	@%p1 bra 	$L__BB1_4;
	setp.lt.s32 	%p2, %r5, 0;
	mov.f32 	%f67, 0f00000000;
	@%p2 bra 	$L__BB1_3;
	mul.wide.u32 	%rd6, %r5, 4;
	add.s64 	%rd7, %rd1, %rd6;
	ld.global.f32 	%f67, [%rd7];
$L__BB1_3:
	sub.s32 	%r30, %r2, %r1;
	add.s32 	%r31, %r30, %r4;
	shl.b32 	%r32, %r31, 2;
	mov.u32 	%r33, _ZZ27convolution_1D_tiled_kernelPfS_iiE4N_ds;
	add.s32 	%r34, %r33, %r32;
	st.shared.f32 	[%r34], %f67;
$L__BB1_4:
	mul.wide.u32 	%rd8, %r3, 4;
	add.s64 	%rd9, %rd1, %rd8;
	ld.global.f32 	%f18, [%rd9];
	add.s32 	%r35, %r4, %r2;
	shl.b32 	%r36, %r35, 2;
	mov.u32 	%r37, _ZZ27convolution_1D_tiled_kernelPfS_iiE4N_ds;
	add.s32 	%r6, %r37, %r36;
	st.shared.f32 	[%r6], %f18;
	add.s32 	%r7, %r3, %r1;
	setp.ge.u32 	%p3, %r2, %r4;
	@%p3 bra 	$L__BB1_8;
	setp.ge.s32 	%p4, %r7, %r23;
	mov.f32 	%f68, 0f00000000;
	@%p4 bra 	$L__BB1_7;
	mul.wide.s32 	%rd10, %r7, 4;
	add.s64 	%rd11, %rd1, %rd10;
	ld.global.f32 	%f68, [%rd11];
$L__BB1_7:
	shl.b32 	%r38, %r1, 2;
	add.s32 	%r39, %r6, %r38;
	st.shared.f32 	[%r39], %f68;
$L__BB1_8:
	bar.sync 	0;
	setp.lt.s32 	%p5, %r22, 1;
	mov.f32 	%f76, 0f00000000;
	@%p5 bra 	$L__BB1_20;
	and.b32  	%r8, %r22, 7;
	setp.lt.u32 	%p6, %r22, 8;
	mov.f32 	%f76, 0f00000000;
	mov.b32 	%r60, 0;
	@%p6 bra 	$L__BB1_12;
	and.b32  	%r60, %r22, 2147483640;
	neg.s32 	%r58, %r60;
	shl.b32 	%r41, %r2, 2;
	add.s32 	%r43, %r41, %r37;
	add.s32 	%r57, %r43, 16;
	mov.u64 	%rd13, d_B;
	add.s64 	%rd26, %rd13, 16;
	mov.f32 	%f76, 0f00000000;
$L__BB1_11:
	.pragma "nounroll";
	ld.shared.f32 	%f24, [%r57+-16];
	ld.const.f32 	%f25, [%rd26+-16];
	fma.rn.f32 	%f26, %f24, %f25, %f76;
	ld.shared.f32 	%f27, [%r57+-12];
	ld.const.f32 	%f28, [%rd26+-12];
	fma.rn.f32 	%f29, %f27, %f28, %f26;
	ld.shared.f32 	%f30, [%r57+-8];
	ld.const.f32 	%f31, [%rd26+-8];
	fma.rn.f32 	%f32, %f30, %f31, %f29;
	ld.shared.f32 	%f33, [%r57+-4];
	ld.const.f32 	%f34, [%rd26+-4];
	fma.rn.f32 	%f35, %f33, %f34, %f32;
	ld.shared.f32 	%f36, [%r57];
	ld.const.f32 	%f37, [%rd26];
	fma.rn.f32 	%f38, %f36, %f37, %f35;
	ld.shared.f32 	%f39, [%r57+4];
	ld.const.f32 	%f40, [%rd26+4];
	fma.rn.f32 	%f41, %f39, %f40, %f38;
	ld.shared.f32 	%f42, [%r57+8];
	ld.const.f32 	%f43, [%rd26+8];
	fma.rn.f32 	%f44, %f42, %f43, %f41;
	ld.shared.f32 	%f45, [%r57+12];
	ld.const.f32 	%f46, [%rd26+12];
	fma.rn.f32 	%f76, %f45, %f46, %f44;
	add.s32 	%r58, %r58, 8;
	add.s32 	%r57, %r57, 32;
	add.s64 	%rd26, %rd26, 32;
	setp.ne.s32 	%p7, %r58, 0;
	@%p7 bra 	$L__BB1_11;
$L__BB1_12:
	setp.eq.s32 	%p8, %r8, 0;
	@%p8 bra 	$L__BB1_20;
	and.b32  	%r17, %r22, 3;
	setp.lt.u32 	%p9, %r8, 4;
	@%p9 bra 	$L__BB1_15;
	add.s32 	%r44, %r60, %r2;
	shl.b32 	%r45, %r44, 2;
	add.s32 	%r47, %r37, %r45;
	ld.shared.f32 	%f48, [%r47];
	mul.wide.u32 	%rd14, %r60, 4;
	mov.u64 	%rd15, d_B;
	add.s64 	%rd16, %rd15, %rd14;
	ld.const.f32 	%f49, [%rd16];
	fma.rn.f32 	%f50, %f48, %f49, %f76;
	ld.shared.f32 	%f51, [%r47+4];
	ld.const.f32 	%f52, [%rd16+4];
	fma.rn.f32 	%f53, %f51, %f52, %f50;
	ld.shared.f32 	%f54, [%r47+8];
	ld.const.f32 	%f55, [%rd16+8];
	fma.rn.f32 	%f56, %f54, %f55, %f53;
	ld.shared.f32 	%f57, [%r47+12];
	ld.const.f32 	%f58, [%rd16+12];
	fma.rn.f32 	%f76, %f57, %f58, %f56;
	add.s32 	%r60, %r60, 4;
$L__BB1_15:
	setp.eq.s32 	%p10, %r17, 0;
	@%p10 bra 	$L__BB1_20;
	setp.eq.s32 	%p11, %r17, 1;
	@%p11 bra 	$L__BB1_18;
	add.s32 	%r48, %r60, %r2;
	shl.b32 	%r49, %r48, 2;
	add.s32 	%r51, %r37, %r49;
	ld.shared.f32 	%f60, [%r51];
	mul.wide.u32 	%rd17, %r60, 4;
	mov.u64 	%rd18, d_B;
	add.s64 	%rd19, %rd18, %rd17;
	ld.const.f32 	%f61, [%rd19];
	fma.rn.f32 	%f62, %f60, %f61, %f76;
	ld.shared.f32 	%f63, [%r51+4];
	ld.const.f32 	%f64, [%rd19+4];
	fma.rn.f32 	%f76, %f63, %f64, %f62;
	add.s32 	%r60, %r60, 2;
$L__BB1_18:
	and.b32  	%r52, %r22, 1;
	setp.eq.b32 	%p12, %r52, 1;
	not.pred 	%p13, %p12;
	@%p13 bra 	$L__BB1_20;
	add.s32 	%r53, %r60, %r2;
	shl.b32 	%r54, %r53, 2;
	add.s32 	%r56, %r37, %r54;
	ld.shared.f32 	%f65, [%r56];
	mul.wide.u32 	%rd20, %r60, 4;
	mov.u64 	%rd21, d_B;
	add.s64 	%rd22, %rd21, %rd20;
	ld.const.f32 	%f66, [%rd22];
	fma.rn.f32 	%f76, %f65, %f66, %f76;
$L__BB1_20:
	cvta.to.global.u64 	%rd23, %rd4;
	mul.wide.s32 	%rd24, %r3, 4;
	add.s64 	%rd25, %rd23, %rd24;
	st.global.f32 	[%rd25], %f76;
	ret;

}
	// .globl	_Z35convolution_1D_tiled_caching_kernelPfS_ii
.visible .entry _Z35convolution_1D_tiled_caching_kernelPfS_ii(
	.param .u64 .ptr .align 1 _Z35convolution_1D_tiled_caching_kernelPfS_ii_param_0,
	.param .u64 .ptr .align 1 _Z35convolution_1D_tiled_caching_kernelPfS_ii_param_1,
	.param .u32 _Z35convolution_1D_tiled_caching_kernelPfS_ii_param_2,
	.param .u32 _Z35convolution_1D_tiled_caching_kernelPfS_ii_param_3
)
{
	.reg .pred 	%p<36>;
	.reg .b32 	%r<51>;
	.reg .b32 	%f<56>;
	.reg .b64 	%rd<28>;
	// demoted variable
	.shared .align 4 .b8 _ZZ35convolution_1D_tiled_caching_kernelPfS_iiE4N_ds[256];
	ld.param.u64 	%rd7, [_Z35convolution_1D_tiled_caching_kernelPfS_ii_param_0];
	ld.param.u64 	%rd6, [_Z35convolution_1D_tiled_caching_kernelPfS_ii_param_1];
	ld.param.u32 	%r27, [_Z35convolution_1D_tiled_caching_kernelPfS_ii_param_2];
	ld.param.u32 	%r28, [_Z35convolution_1D_tiled_caching_kernelPfS_ii_param_3];
	cvta.to.global.u64 	%rd1, %rd7;
	mov.u32 	%r29, %ctaid.x;
	mov.u32 	%r30, %ntid.x;
	mul.lo.s32 	%r1, %r29, %r30;
	mov.u32 	%r2, %tid.x;
	add.s32 	%r3, %r1, %r2;
	mul.wide.s32 	%rd8, %r3, 4;
	add.s64 	%rd9, %rd1, %rd8;
	ld.global.f32 	%f22, [%rd9];
	shl.b32 	%r31, %r2, 2;
	mov.u32 	%r32, _ZZ35convolution_1D_tiled_caching_kernelPfS_iiE4N_ds;
	add.s32 	%r33, %r32, %r31;
	st.shared.f32 	[%r33], %f22;
	bar.sync 	0;
	add.s32 	%r4, %r1, %r30;
	shr.u32 	%r34, %r27, 31;
	add.s32 	%r35, %r27, %r34;
	shr.s32 	%r36, %r35, 1;
	neg.s32 	%r5, %r36;
	setp.lt.s32 	%p1, %r27, 1;
	mov.f32 	%f47, 0f00000000;
	@%p1 bra 	$L__BB2_27;
	and.b32  	%r6, %r27, 3;
	setp.lt.u32 	%p2, %r27, 4;
	mov.f32 	%f47, 0f00000000;
	mov.b32 	%r47, 0;
	@%p2 bra 	$L__BB2_20;
	and.b32  	%r47, %r27, 2147483644;
	add.s32 	%r8, %r5, %r3;
	add.s32 	%r9, %r5, %r2;
	mov.f32 	%f47, 0f00000000;
	mov.b32 	%r46, 0;
	mov.u64 	%rd11, d_B;
$L__BB2_3:
	add.s32 	%r11, %r8, %r46;
	setp.lt.s32 	%p3, %r11, 0;
	setp.ge.s32 	%p4, %r11, %r28;
	add.s32 	%r39, %r9, %r46;
	shl.b32 	%r40, %r39, 2;
	add.s32 	%r12, %r32, %r40;
	mul.wide.u32 	%rd10, %r46, 4;
	add.s64 	%rd2, %rd11, %rd10;
	or.pred  	%p5, %p3, %p4;
	@%p5 bra 	$L__BB2_7;
	setp.lt.s32 	%p6, %r11, %r1;
	setp.ge.s32 	%p7, %r11, %r4;
	or.pred  	%p8, %p6, %p7;
	@%p8 bra 	$L__BB2_6;
	ld.shared.f32 	%f28, [%r12];
	ld.const.f32 	%f29, [%rd2];
	fma.rn.f32 	%f47, %f28, %f29, %f47;
	bra.uni 	$L__BB2_7;
$L__BB2_6:
	mul.wide.u32 	%rd12, %r11, 4;
	add.s64 	%rd13, %rd1, %rd12;
	ld.global.f32 	%f26, [%rd13];
	ld.const.f32 	%f27, [%rd2];
	fma.rn.f32 	%f47, %f26, %f27, %f47;
$L__BB2_7:
	add.s32 	%r13, %r11, 1;
	setp.lt.s32 	%p9, %r13, 0;
	setp.ge.s32 	%p10, %r13, %r28;
	or.pred  	%p11, %p9, %p10;
	@%p11 bra 	$L__BB2_11;
	setp.ge.s32 	%p12, %r13, %r1;
	setp.lt.s32 	%p13, %r13, %r4;
	and.pred  	%p14, %p12, %p13;
	@%p14 bra 	$L__BB2_10;
	mul.wide.u32 	%rd14, %r13, 4;
	add.s64 	%rd15, %rd1, %rd14;
	ld.global.f32 	%f30, [%rd15];
	ld.const.f32 	%f31, [%rd2+4];
	fma.rn.f32 	%f47, %f30, %f31, %f47;
	bra.uni 	$L__BB2_11;
$L__BB2_10:
	ld.shared.f32 	%f32, [%r12+4];
	ld.const.f32 	%f33, [%rd2+4];
	fma.rn.f32 	%f47, %f32, %f33, %f47;
$L__BB2_11:
	add.s32 	%r14, %r11, 2;
	setp.lt.s32 	%p15, %r14, 0;
	setp.ge.s32 	%p16, %r14, %r28;
	or.pred  	%p17, %p15, %p16;
	@%p17 bra 	$L__BB2_15;
	setp.ge.s32 	%p18, %r14, %r1;
	setp.lt.s32 	%p19, %r14, %r4;
	and.pred  	%p20, %p18, %p19;
	@%p20 bra 	$L__BB2_14;
	mul.wide.u32 	%rd16, %r14, 4;
	add.s64 	%rd17, %rd1, %rd16;
	ld.global.f32 	%f34, [%rd17];
	ld.const.f32 	%f35, [%rd2+8];
	fma.rn.f32 	%f47, %f34, %f35, %f47;
	bra.uni 	$L__BB2_15;
$L__BB2_14:
	ld.shared.f32 	%f36, [%r12+8];
	ld.const.f32 	%f37, [%rd2+8];
	fma.rn.f32 	%f47, %f36, %f37, %f47;
$L__BB2_15:
	add.s32 	%r15, %r11, 3;
	setp.lt.s32 	%p21, %r15, 0;
	setp.ge.s32 	%p22, %r15, %r28;
	or.pred  	%p23, %p21, %p22;
	@%p23 bra 	$L__BB2_19;
	setp.ge.s32 	%p24, %r15, %r1;
	setp.lt.s32 	%p25, %r15, %r4;
	and.pred  	%p26, %p24, %p25;
	@%p26 bra 	$L__BB2_18;
	mul.wide.u32 	%rd18, %r15, 4;
	add.s64 	%rd19, %rd1, %rd18;
	ld.global.f32 	%f38, [%rd19];
	ld.const.f32 	%f39, [%rd2+12];
	fma.rn.f32 	%f47, %f38, %f39, %f47;
	bra.uni 	$L__BB2_19;
$L__BB2_18:
	ld.shared.f32 	%f40, [%r12+12];
	ld.const.f32 	%f41, [%rd2+12];
	fma.rn.f32 	%f47, %f40, %f41, %f47;
$L__BB2_19:
	add.s32 	%r46, %r46, 4;
	setp.ne.s32 	%p27, %r46, %r47;
	@%p27 bra 	$L__BB2_3;
$L__BB2_20:
	setp.eq.s32 	%p28, %r6, 0;
	@%p28 bra 	$L__BB2_27;
	mul.wide.u32 	%rd20, %r47, 4;
	mov.u64 	%rd21, d_B;
	add.s64 	%rd27, %rd21, %rd20;
	add.s32 	%r42, %r2, %r47;
	add.s32 	%r43, %r42, %r5;
	shl.b32 	%r44, %r43, 2;
	add.s32 	%r50, %r32, %r44;
	add.s32 	%r49, %r43, %r1;
	neg.s32 	%r48, %r6;
$L__BB2_22:
	.pragma "nounroll";
	setp.lt.s32 	%p29, %r49, 0;
	setp.ge.s32 	%p30, %r49, %r28;
	or.pred  	%p31, %p29, %p30;
	@%p31 bra 	$L__BB2_26;
	setp.ge.s32 	%p32, %r49, %r1;
	setp.lt.s32 	%p33, %r49, %r4;
	and.pred  	%p34, %p32, %p33;
	@%p34 bra 	$L__BB2_25;
	mul.wide.u32 	%rd22, %r49, 4;
	add.s64 	%rd23, %rd1, %rd22;
	ld.global.f32 	%f42, [%rd23];
	ld.const.f32 	%f43, [%rd27];
	fma.rn.f32 	%f47, %f42, %f43, %f47;
	bra.uni 	$L__BB2_26;
$L__BB2_25:
	ld.shared.f32 	%f44, [%r50];
	ld.const.f32 	%f45, [%rd27];
	fma.rn.f32 	%f47, %f44, %f45, %f47;
$L__BB2_26:
	add.s64 	%rd27, %rd27, 4;
	add.s32 	%r50, %r50, 4;
	add.s32 	%r49, %r49, 1;
	add.s32 	%r48, %r48, 1;
	setp.ne.s32 	%p35, %r48, 0;
	@%p35 bra 	$L__BB2_22;
$L__BB2_27:
	cvta.to.global.u64 	%rd24, %rd6;
	add.s64 	%rd26, %rd24, %rd8;
	st.global.f32 	[%rd26], %f47;
	ret;

}


// ===== COMPILED SASS (sm_100) =====

	.target	sm_100

	.elftype	@"ET_EXEC"


//--------------------- .note.nv.tkinfo           --------------------------
	.section	.note.nv.tkinfo,"",@"SHT_NOTE"
	.sectionflags	@"SHF_NOTE_NV_TKINFO"
	.tkinfo
        /*0018*/ 	.word	0x00000002
        /*0030*/ 	.string	""
        /*0030*/ 	.string	"ptxas"
        /*0030*/ 	.string	"Cuda compilation tools, release 13.0, V13.0.88"
        /*0030*/ 	.string	"Build cuda_13.0.r13.0/compiler.36424714_0"
        /*0030*/ 	.string	"-arch sm_100 -m 64 "



//--------------------- .note.nv.cuinfo           --------------------------
	.section	.note.nv.cuinfo,"",@"SHT_NOTE"
	.sectionflags	@"SHF_NOTE_NV_CUINFO"
        /*0018*/ 	.short	0x0002
        /*001a*/ 	.short	0x0064
        /*001c*/ 	.short	0x0082
	.zero		2


//--------------------- .nv.info                  --------------------------
	.section	.nv.info,"",@"SHT_CUDA_INFO"
	.align	4


	//----- nvinfo : EIATTR_REGCOUNT
	.align		4
        /*0000*/ 	.byte	0x04, 0x2f
        /*0002*/ 	.short	(.L_2 - .L_1)
	.align		4
.L_1:
        /*0004*/ 	.word	index@(_Z27convolution_1D_basic_kernelPfS_ii)
        /*0008*/ 	.word	0x00000020


	//----- nvinfo : EIATTR_FRAME_SIZE
	.align		4
.L_2:
        /*000c*/ 	.byte	0x04, 0x11
        /*000e*/ 	.short	(.L_4 - .L_3)
	.align		4
.L_3:
        /*0010*/ 	.word	index@(_Z27convolution_1D_basic_kernelPfS_ii)
        /*0014*/ 	.word	0x00000000


	//----- nvinfo : EIATTR_REGCOUNT
	.align		4
.L_4:
        /*0018*/ 	.byte	0x04, 0x2f
        /*001a*/ 	.short	(.L_6 - .L_5)
	.align		4
.L_5:
        /*001c*/ 	.word	index@(_Z27convolution_1D_tiled_kernelPfS_ii)
        /*0020*/ 	.word	0x00000018


	//----- nvinfo : EIATTR_FRAME_SIZE
	.align		4
.L_6:
        /*0024*/ 	.byte	0x04, 0x11
        /*0026*/ 	.short	(.L_8 - .L_7)
	.align		4
.L_7:
        /*0028*/ 	.word	index@(_Z27convolution_1D_tiled_kernelPfS_ii)
        /*002c*/ 	.word	0x00000000


	//----- nvinfo : EIATTR_REGCOUNT
	.align		4
.L_8:
        /*0030*/ 	.byte	0x04, 0x2f
        /*0032*/ 	.short	(.L_10 - .L_9)
	.align		4
.L_9:
        /*0034*/ 	.word	index@(_Z35convolution_1D_tiled_caching_kernelPfS_ii)
        /*0038*/ 	.word	0x00000014


	//----- nvinfo : EIATTR_FRAME_SIZE
	.align		4
.L_10:
        /*003c*/ 	.byte	0x04, 0x11
        /*003e*/ 	.short	(.L_12 - .L_11)
	.align		4
.L_11:
        /*0040*/ 	.word	index@(_Z35convolution_1D_tiled_caching_kernelPfS_ii)
        /*0044*/ 	.word	0x00000000


	//----- nvinfo : EIATTR_MIN_STACK_SIZE
	.align		4
.L_12:
        /*0048*/ 	.byte	0x04, 0x12
        /*004a*/ 	.short	(.L_14 - .L_13)
	.align		4
.L_13:
        /*004c*/ 	.word	index@(_Z35convolution_1D_tiled_caching_kernelPfS_ii)
        /*0050*/ 	.word	0x00000000


	//----- nvinfo : EIATTR_MIN_STACK_SIZE
	.align		4
.L_14:
        /*0054*/ 	.byte	0x04, 0x12
        /*0056*/ 	.short	(.L_16 - .L_15)
	.align		4
.L_15:
        /*0058*/ 	.word	index@(_Z27convolution_1D_tiled_kernelPfS_ii)
        /*005c*/ 	.word	0x00000000


	//----- nvinfo : EIATTR_MIN_STACK_SIZE
	.align		4
.L_16:
        /*0060*/ 	.byte	0x04, 0x12
        /*0062*/ 	.short	(.L_18 - .L_17)
	.align		4
.L_17:
        /*0064*/ 	.word	index@(_Z27convolution_1D_basic_kernelPfS_ii)
        /*0068*/ 	.word	0x00000000
.L_18:


//--------------------- .nv.compat                --------------------------
	.section	.nv.compat,"",@"SHT_CUDA_COMPAT_INFO"
	.align	4
        /*0000*/ 	.byte	0x02, 0x09, 0x00, 0x00, 0x02, 0x02, 0x01, 0x00, 0x02, 0x05, 0x05, 0x00, 0x03, 0x07, 0x01, 0x01
        /*0010*/ 	.byte	0x02, 0x03, 0x00, 0x00, 0x02, 0x06, 0x01, 0x00, 0x04, 0x0b, 0x08, 0x00, 0x09, 0x00, 0x00, 0x00
        /*0020*/ 	.byte	0x00, 0x00, 0x00, 0x00


//--------------------- .nv.info._Z35convolution_1D_tiled_caching_kernelPfS_ii --------------------------
	.section	.nv.info._Z35convolution_1D_tiled_caching_kernelPfS_ii,"",@"SHT_CUDA_INFO"
	.sectionflags	@""
	.align	4


	//----- nvinfo : EIATTR_CUDA_API_VERSION
	.align		4
        /*0000*/ 	.byte	0x04, 0x37
        /*0002*/ 	.short	(.L_20 - .L_19)
.L_19:
        /*0004*/ 	.word	0x00000082


	//----- nvinfo : EIATTR_KPARAM_INFO
	.align		4
.L_20:
        /*0008*/ 	.byte	0x04, 0x17
        /*000a*/ 	.short	(.L_22 - .L_21)
.L_21:
        /*000c*/ 	.word	0x00000000
        /*0010*/ 	.short	0x0003
        /*0012*/ 	.short	0x0014
        /*0014*/ 	.byte	0x00, 0xf0, 0x11, 0x00


	//----- nvinfo : EIATTR_KPARAM_INFO
	.align		4
.L_22:
        /*0018*/ 	.byte	0x04, 0x17
        /*001a*/ 	.short	(.L_24 - .L_23)
.L_23:
        /*001c*/ 	.word	0x00000000
        /*0020*/ 	.short	0x0002
        /*0022*/ 	.short	0x0010
        /*0024*/ 	.byte	0x00, 0xf0, 0x11, 0x00


	//----- nvinfo : EIATTR_KPARAM_INFO
	.align		4
.L_24:
        /*0028*/ 	.byte	0x04, 0x17
        /*002a*/ 	.short	(.L_26 - .L_25)
.L_25:
        /*002c*/ 	.word	0x00000000
        /*0030*/ 	.short	0x0001
        /*0032*/ 	.short	0x0008
        /*0034*/ 	.byte	0x00, 0xf5, 0x21, 0x00


	//----- nvinfo : EIATTR_KPARAM_INFO
	.align		4
.L_26:
        /*0038*/ 	.byte	0x04, 0x17
        /*003a*/ 	.short	(.L_28 - .L_27)
.L_27:
        /*003c*/ 	.word	0x00000000
        /*0040*/ 	.short	0x0000
        /*0042*/ 	.short	0x0000
        /*0044*/ 	.byte	0x00, 0xf5, 0x21, 0x00


	//----- nvinfo : EIATTR_SPARSE_MMA_MASK
	.align		4
.L_28:
        /*0048*/ 	.byte	0x03, 0x50
        /*004a*/ 	.short	0x0000


	//----- nvinfo : EIATTR_MAXREG_COUNT
	.align		4
        /*004c*/ 	.byte	0x03, 0x1b
        /*004e*/ 	.short	0x00ff


	//----- nvinfo : EIATTR_NUM_BARRIERS
	.align		4
        /*0050*/ 	.byte	0x02, 0x4c
        /*0052*/ 	.byte	0x01
	.zero		1


	//----- nvinfo : EIATTR_MERCURY_ISA_VERSION
	.align		4
        /*0054*/ 	.byte	0x03, 0x5f
        /*0056*/ 	.short	0x0101


	//----- nvinfo : EIATTR_VRC_CTA_INIT_COUNT
	.align		4
        /*0058*/ 	.byte	0x02, 0x4a
	.zero		1
	.zero		1


	//----- nvinfo : EIATTR_EXIT_INSTR_OFFSETS
	.align		4
        /*005c*/ 	.byte	0x04, 0x1c
        /*005e*/ 	.short	(.L_30 - .L_29)


	//   ....[0]....
.L_29:
        /*0060*/ 	.word	0x000008f0


	//----- nvinfo : EIATTR_CRS_STACK_SIZE
	.align		4
.L_30:
        /*0064*/ 	.byte	0x04, 0x1e
        /*0066*/ 	.short	(.L_32 - .L_31)
.L_31:
        /*0068*/ 	.word	0x00000000


	//----- nvinfo : EIATTR_CBANK_PARAM_SIZE
	.align		4
.L_32:
        /*006c*/ 	.byte	0x03, 0x19
        /*006e*/ 	.short	0x0018


	//----- nvinfo : EIATTR_PARAM_CBANK
	.align		4
        /*0070*/ 	.byte	0x04, 0x0a
        /*0072*/ 	.short	(.L_34 - .L_33)
	.align		4
.L_33:
        /*0074*/ 	.word	index@(.nv.constant0._Z35convolution_1D_tiled_caching_kernelPfS_ii)
        /*0078*/ 	.short	0x0380
        /*007a*/ 	.short	0x0018


	//----- nvinfo : EIATTR_SW_WAR
	.align		4
.L_34:
        /*007c*/ 	.byte	0x04, 0x36
        /*007e*/ 	.short	(.L_36 - .L_35)
.L_35:
        /*0080*/ 	.word	0x00000008
.L_36:


//--------------------- .nv.info._Z27convolution_1D_tiled_kernelPfS_ii --------------------------
	.section	.nv.info._Z27convolution_1D_tiled_kernelPfS_ii,"",@"SHT_CUDA_INFO"
	.sectionflags	@""
	.align	4


	//----- nvinfo : EIATTR_CUDA_API_VERSION
	.align		4
        /*0000*/ 	.byte	0x04, 0x37
        /*0002*/ 	.short	(.L_38 - .L_37)
.L_37:
        /*0004*/ 	.word	0x00000082


	//----- nvinfo : EIATTR_KPARAM_INFO
	.align		4
.L_38:
        /*0008*/ 	.byte	0x04, 0x17
        /*000a*/ 	.short	(.L_40 - .L_39)
.L_39:
        /*000c*/ 	.word	0x00000000
        /*0010*/ 	.short	0x0003
        /*0012*/ 	.short	0x0014
        /*0014*/ 	.byte	0x00, 0xf0, 0x11, 0x00


	//----- nvinfo : EIATTR_KPARAM_INFO
	.align		4
.L_40:
        /*0018*/ 	.byte	0x04, 0x17
        /*001a*/ 	.short	(.L_42 - .L_41)
.L_41:
        /*001c*/ 	.word	0x00000000
        /*0020*/ 	.short	0x0002
        /*0022*/ 	.short	0x0010
        /*0024*/ 	.byte	0x00, 0xf0, 0x11, 0x00


	//----- nvinfo : EIATTR_KPARAM_INFO
	.align		4
.L_42:
        /*0028*/ 	.byte	0x04, 0x17
        /*002a*/ 	.short	(.L_44 - .L_43)
.L_43:
        /*002c*/ 	.word	0x00000000
        /*0030*/ 	.short	0x0001
        /*0032*/ 	.short	0x0008
        /*0034*/ 	.byte	0x00, 0xf5, 0x21, 0x00


	//----- nvinfo : EIATTR_KPARAM_INFO
	.align		4
.L_44:
        /*0038*/ 	.byte	0x04, 0x17
        /*003a*/ 	.short	(.L_46 - .L_45)
.L_45:
        /*003c*/ 	.word	0x00000000
        /*0040*/ 	.short	0x0000
        /*0042*/ 	.short	0x0000
        /*0044*/ 	.byte	0x00, 0xf5, 0x21, 0x00


	//----- nvinfo : EIATTR_SPARSE_MMA_MASK
	.align		4
.L_46:
        /*0048*/ 	.byte	0x03, 0x50
        /*004a*/ 	.short	0x0000


	//----- nvinfo : EIATTR_MAXREG_COUNT
	.align		4
        /*004c*/ 	.byte	0x03, 0x1b
        /*004e*/ 	.short	0x00ff


	//----- nvinfo : EIATTR_NUM_BARRIERS
	.align		4
        /*0050*/ 	.byte	0x02, 0x4c
        /*0052*/ 	.byte	0x01
	.zero		1


	//----- nvinfo : EIATTR_MERCURY_ISA_VERSION
	.align		4
        /*0054*/ 	.byte	0x03, 0x5f
        /*0056*/ 	.short	0x0101


	//----- nvinfo : EIATTR_VRC_CTA_INIT_COUNT
	.align		4
        /*0058*/ 	.byte	0x02, 0x4a
	.zero		1
	.zero		1


	//----- nvinfo : EIATTR_EXIT_INSTR_OFFSETS
	.align		4
        /*005c*/ 	.byte	0x04, 0x1c
        /*005e*/ 	.short	(.L_48 - .L_47)


	//   ....[0]....
.L_47:
        /*0060*/ 	.word	0x00000860


	//----- nvinfo : EIATTR_CRS_STACK_SIZE
	.align		4
.L_48:
        /*0064*/ 	.byte	0x04, 0x1e
        /*0066*/ 	.short	(.L_50 - .L_49)
.L_49:
        /*0068*/ 	.word	0x00000000


	//----- nvinfo : EIATTR_CBANK_PARAM_SIZE
	.align		4
.L_50:
        /*006c*/ 	.byte	0x03, 0x19
        /*006e*/ 	.short	0x0018


	//----- nvinfo : EIATTR_PARAM_CBANK
	.align		4
        /*0070*/ 	.byte	0x04, 0x0a
        /*0072*/ 	.short	(.L_52 - .L_51)
	.align		4
.L_51:
        /*0074*/ 	.word	index@(.nv.constant0._Z27convolution_1D_tiled_kernelPfS_ii)
        /*0078*/ 	.short	0x0380
        /*007a*/ 	.short	0x0018


	//----- nvinfo : EIATTR_SW_WAR
	.align		4
.L_52:
        /*007c*/ 	.byte	0x04, 0x36
        /*007e*/ 	.short	(.L_54 - .L_53)
.L_53:
        /*0080*/ 	.word	0x00000008
.L_54:


//--------------------- .nv.info._Z27convolution_1D_basic_kernelPfS_ii --------------------------
	.section	.nv.info._Z27convolution_1D_basic_kernelPfS_ii,"",@"SHT_CUDA_INFO"
	.sectionflags	@""
	.align	4


	//----- nvinfo : EIATTR_CUDA_API_VERSION
	.align		4
        /*0000*/ 	.byte	0x04, 0x37
        /*0002*/ 	.short	(.L_56 - .L_55)
.L_55:
        /*0004*/ 	.word	0x00000082


	//----- nvinfo : EIATTR_KPARAM_INFO
	.align		4
.L_56:
        /*0008*/ 	.byte	0x04, 0x17
        /*000a*/ 	.short	(.L_58 - .L_57)
.L_57:
        /*000c*/ 	.word	0x00000000
        /*0010*/ 	.short	0x0003
        /*0012*/ 	.short	0x0014
        /*0014*/ 	.byte	0x00, 0xf0, 0x11, 0x00


	//----- nvinfo : EIATTR_KPARAM_INFO
	.align		4
.L_58:
        /*0018*/ 	.byte	0x04, 0x17
        /*001a*/ 	.short	(.L_60 - .L_59)
.L_59:
        /*001c*/ 	.word	0x00000000
        /*0020*/ 	.short	0x0002
        /*0022*/ 	.short	0x0010
        /*0024*/ 	.byte	0x00, 0xf0, 0x11, 0x00


	//----- nvinfo : EIATTR_KPARAM_INFO
	.align		4
.L_60:
        /*0028*/ 	.byte	0x04, 0x17
        /*002a*/ 	.short	(.L_62 - .L_61)
.L_61:
        /*002c*/ 	.word	0x00000000
        /*0030*/ 	.short	0x0001
        /*0032*/ 	.short	0x0008
        /*0034*/ 	.byte	0x00, 0xf5, 0x21, 0x00


	//----- nvinfo : EIATTR_KPARAM_INFO
	.align		4
.L_62:
        /*0038*/ 	.byte	0x04, 0x17
        /*003a*/ 	.short	(.L_64 - .L_63)
.L_63:
        /*003c*/ 	.word	0x00000000
        /*0040*/ 	.short	0x0000
        /*0042*/ 	.short	0x0000
        /*0044*/ 	.byte	0x00, 0xf5, 0x21, 0x00


	//----- nvinfo : EIATTR_SPARSE_MMA_MASK
	.align		4
.L_64:
        /*0048*/ 	.byte	0x03, 0x50
        /*004a*/ 	.short	0x0000


	//----- nvinfo : EIATTR_MAXREG_COUNT
	.align		4
        /*004c*/ 	.byte	0x03, 0x1b
        /*004e*/ 	.short	0x00ff


	//----- nvinfo : EIATTR_MERCURY_ISA_VERSION
	.align		4
        /*0050*/ 	.byte	0x03, 0x5f
        /*0052*/ 	.short	0x0101


	//----- nvinfo : EIATTR_VRC_CTA_INIT_COUNT
	.align		4
        /*0054*/ 	.byte	0x02, 0x4a
	.zero		1
	.zero		1


	//----- nvinfo : EIATTR_EXIT_INSTR_OFFSETS
	.align		4
        /*0058*/ 	.byte	0x04, 0x1c
        /*005a*/ 	.short	(.L_66 - .L_65)


	//   ....[0]....
.L_65:
        /*005c*/ 	.word	0x00000ae0


	//----- nvinfo : EIATTR_CRS_STACK_SIZE
	.align		4
.L_66:
        /*0060*/ 	.byte	0x04, 0x1e
        /*0062*/ 	.short	(.L_68 - .L_67)
.L_67:
        /*0064*/ 	.word	0x00000000


	//----- nvinfo : EIATTR_CBANK_PARAM_SIZE
	.align		4
.L_68:
        /*0068*/ 	.byte	0x03, 0x19
        /*006a*/ 	.short	0x0018


	//----- nvinfo : EIATTR_PARAM_CBANK
	.align		4
        /*006c*/ 	.byte	0x04, 0x0a
        /*006e*/ 	.short	(.L_70 - .L_69)
	.align		4
.L_69:
        /*0070*/ 	.word	index@(.nv.constant0._Z27convolution_1D_basic_kernelPfS_ii)
        /*0074*/ 	.short	0x0380
        /*0076*/ 	.short	0x0018


	//----- nvinfo : EIATTR_SW_WAR
	.align		4
.L_70:
        /*0078*/ 	.byte	0x04, 0x36
        /*007a*/ 	.short	(.L_72 - .L_71)
.L_71:
        /*007c*/ 	.word	0x00000008
.L_72:


//--------------------- .nv.callgraph             --------------------------
	.section	.nv.callgraph,"",@"SHT_CUDA_CALLGRAPH"
	.align	4
	.sectionentsize	8
	.align		4
        /*0000*/ 	.word	0x00000000
	.align		4
        /*0004*/ 	.word	0xffffffff
	.align		4
        /*0008*/ 	.word	0x00000000
	.align		4
        /*000c*/ 	.word	0xfffffffe
	.align		4
        /*0010*/ 	.word	0x00000000
	.align		4
        /*0014*/ 	.word	0xfffffffd
	.align		4
        /*0018*/ 	.word	0x00000000
	.align		4
        /*001c*/ 	.word	0xfffffffc


//--------------------- .nv.constant3             --------------------------
	.section	.nv.constant3,"a",@progbits
	.align	4
.nv.constant3:
	.type		d_B,@object
	.size		d_B,(.L_0 - d_B)
d_B:
	.zero		40
.L_0:


//--------------------- .text._Z35convolution_1D_tiled_caching_kernelPfS_ii --------------------------
	.section	.text._Z35convolution_1D_tiled_caching_kernelPfS_ii,"ax",@progbits
	.align	128
        .global         _Z35convolution_1D_tiled_caching_kernelPfS_ii
        .type           _Z35convolution_1D_tiled_caching_kernelPfS_ii,@function
        .size           _Z35convolution_1D_tiled_caching_kernelPfS_ii,(.L_x_38 - _Z35convolution_1D_tiled_caching_kernelPfS_ii)
        .other          _Z35convolution_1D_tiled_caching_kernelPfS_ii,@"STO_CUDA_ENTRY STV_DEFAULT"
_Z35convolution_1D_tiled_caching_kernelPfS_ii:
.text._Z35convolution_1D_tiled_caching_kernelPfS_ii:
[----:B------:R-:W-:Y:S01]  /*0000*/  LDC R1, c[0x0][0x37c] ;  /* 0x0000df00ff017b82 */ /* 0x000fe20000000800 */
[----:B------:R-:W0:Y:S07]  /*0010*/  S2R R4, SR_TID.X ;  /* 0x0000000000047919 */ /* 0x000e2e0000002100 */
[----:B------:R-:W1:Y:S01]  /*0020*/  S2UR UR4, SR_CTAID.X ;  /* 0x00000000000479c3 */ /* 0x000e620000002500 */
[----:B------:R-:W1:Y:S01]  /*0030*/  LDCU UR7, c[0x0][0x360] ;  /* 0x00006c00ff0777ac */ /* 0x000e620008000800 */
[----:B------:R-:W2:Y:S06]  /*0040*/  LDCU.64 UR12, c[0x0][0x358] ;  /* 0x00006b00ff0c77ac */ /* 0x000eac0008000a00 */
[----:B------:R-:W3:Y:S08]  /*0050*/  LDC.64 R2, c[0x0][0x380] ;  /* 0x0000e000ff027b82 */ /* 0x000ef00000000a00 */
[----:B------:R-:W4:Y:S01]  /*0060*/  S2UR UR6, SR_CgaCtaId ;  /* 0x00000000000679c3 */ /* 0x000f220000008800 */
[----:B------:R-:W-:Y:S01]  /*0070*/  UMOV UR5, 0x400 ;  /* 0x0000040000057882 */ /* 0x000fe20000000000 */
[----:B------:R-:W5:Y:S01]  /*0080*/  LDCU UR9, c[0x0][0x390] ;  /* 0x00007200ff0977ac */ /* 0x000f620008000800 */
[----:B-1----:R-:W-:-:S06]  /*0090*/  UIMAD UR4, UR4, UR7, URZ ;  /* 0x00000007040472a4 */ /* 0x002fcc000f8e02ff */
[----:B0-----:R-:W-:-:S04]  /*00a0*/  VIADD R0, R4, UR4 ;  /* 0x0000000404007c36 */ /* 0x001fc80008000000 */
[----:B---3--:R-:W-:-:S06]  /*00b0*/  IMAD.WIDE R2, R0, 0x4, R2 ;  /* 0x0000000400027825 */ /* 0x008fcc00078e0202 */
[----:B--2---:R-:W2:Y:S01]  /*00c0*/  LDG.E R2, desc[UR12][R2.64] ;  /* 0x0000000c02027981 */ /* 0x004ea2000c1e1900 */
[----:B----4-:R-:W-:Y:S01]  /*00d0*/  ULEA UR5, UR6, UR5, 0x18 ;  /* 0x0000000506057291 */ /* 0x010fe2000f8ec0ff */
[----:B------:R-:W-:Y:S01]  /*00e0*/  IMAD.MOV.U32 R5, RZ, RZ, RZ ;  /* 0x000000ffff057224 */ /* 0x000fe200078e00ff */
[----:B-----5:R-:W-:-:S04]  /*00f0*/  UISETP.GE.AND UP0, UPT, UR9, 0x1, UPT ;  /* 0x000000010900788c */ /* 0x020fc8000bf06270 */
[----:B------:R-:W-:-:S05]  /*0100*/  LEA R7, R4, UR5, 0x2 ;  /* 0x0000000504077c11 */ /* 0x000fca000f8e10ff */
[----:B--2---:R0:W-:Y:S01]  /*0110*/  STS [R7], R2 ;  /* 0x0000000207007388 */ /* 0x0041e20000000800 */
[----:B------:R-:W-:Y:S06]  /*0120*/  BAR.SYNC.DEFER_BLOCKING 0x0 ;  /* 0x0000000000007b1d */ /* 0x000fec0000010000 */
[----:B------:R-:W-:Y:S05]  /*0130*/  BRA.U !UP0, `(.L_x_0) ;  /* 0x0000000508e07547 */ /* 0x000fea000b800000 */
[----:B------:R-:W-:Y:S01]  /*0140*/  UISETP.GE.U32.AND UP0, UPT, UR9, 0x4, UPT ;  /* 0x000000040900788c */ /* 0x000fe2000bf06070 */
[----:B------:R-:W-:Y:S01]  /*0150*/  HFMA2 R5, -RZ, RZ, 0, 0 ;  /* 0x00000000ff057431 */ /* 0x000fe200000001ff */
[----:B------:R-:W-:Y:S01]  /*0160*/  ULEA.HI UR8, UR9, UR9, URZ, 0x1 ;  /* 0x0000000909087291 */ /* 0x000fe2000f8f08ff */
[----:B0-----:R-:W-:Y:S01]  /*0170*/  IMAD.MOV.U32 R7, RZ, RZ, RZ ;  /* 0x000000ffff077224 */ /* 0x001fe200078e00ff */
[----:B------:R-:W-:Y:S02]  /*0180*/  UIADD3 UR6, UPT, UPT, UR4, UR7, URZ ;  /* 0x0000000704067290 */ /* 0x000fe4000fffe0ff */
[----:B------:R-:W-:Y:S02]  /*0190*/  ULOP3.LUT UR10, UR9, 0x3, URZ, 0xc0, !UPT ;  /* 0x00000003090a7892 */ /* 0x000fe4000f8ec0ff */
[----:B------:R-:W-:Y:S01]  /*01a0*/  USHF.R.S32.HI UR8, URZ, 0x1, UR8 ;  /* 0x00000001ff087899 */ /* 0x000fe20008011408 */
[----:B------:R-:W-:Y:S11]  /*01b0*/  BRA.U !UP0, `(.L_x_1) ;  /* 0x0000000508447547 */ /* 0x000ff6000b800000 */
[----:B------:R-:W0:Y:S01]  /*01c0*/  LDC.64 R2, c[0x0][0x380] ;  /* 0x0000e000ff027b82 */ /* 0x000e220000000a00 */
[----:B------:R-:W-:Y:S01]  /*01d0*/  ULOP3.LUT UR7, UR9, 0x7ffffffc, URZ, 0xc0, !UPT ;  /* 0x7ffffffc09077892 */ /* 0x000fe2000f8ec0ff */
[----:B------:R-:W-:Y:S01]  /*01e0*/  VIADD R6, R0, -UR8 ;  /* 0x8000000800067c36 */ /* 0x000fe20008000000 */
[----:B------:R-:W-:Y:S01]  /*01f0*/  IADD3 R8, PT, PT, R4, -UR8, RZ ;  /* 0x8000000804087c10 */ /* 0x000fe2000fffe0ff */
[----:B------:R-:W-:Y:S01]  /*0200*/  IMAD.MOV.U32 R5, RZ, RZ, RZ ;  /* 0x000000ffff057224 */ /* 0x000fe200078e00ff */
[----:B------:R-:W1:Y:S01]  /*0210*/  LDCU UR11, c[0x0][0x394] ;  /* 0x00007280ff0b77ac */ /* 0x000e620008000800 */
[----:B------:R-:W-:Y:S01]  /*0220*/  IMAD.MOV.U32 R9, RZ, RZ, RZ ;  /* 0x000000ffff097224 */ /* 0x000fe200078e00ff */
[----:B------:R-:W-:-:S07]  /*0230*/  MOV R7, UR7 ;  /* 0x0000000700077c02 */ /* 0x000fce0008000f00 */
.L_x_13:
[--C-:B------:R-:W-:Y:S01]  /*0240*/  IMAD.IADD R11, R6, 0x1, R9.reuse ;  /* 0x00000001060b7824 */ /* 0x100fe200078e0209 */
[----:B------:R-:W-:Y:S01]  /*0250*/  BSSY.RECONVERGENT B0, `(.L_x_2) ;  /* 0x0000016000007945 */ /* 0x000fe20003800200 */
[----:B------:R-:W-:Y:S02]  /*0260*/  IMAD.IADD R12, R8, 0x1, R9 ;  /* 0x00000001080c7824 */ /* 0x000fe400078e0209 */
[----:B------:R-:W-:Y:S01]  /*0270*/  IMAD.SHL.U32 R10, R9, 0x4, RZ ;  /* 0x00000004090a7824 */ /* 0x000fe200078e00ff */
[----:B-1----:R-:W-:Y:S01]  /*0280*/  ISETP.GE.AND P0, PT, R11, UR11, PT ;  /* 0x0000000b0b007c0c */ /* 0x002fe2000bf06270 */
[----:B------:R-:W-:Y:S01]  /*0290*/  VIADD R9, R9, 0x4 ;  /* 0x0000000409097836 */ /* 0x000fe20000000000 */
[C---:B------:R-:W-:Y:S02]  /*02a0*/  IADD3 R17, PT, PT, R11.reuse, 0x1, RZ ;  /* 0x000000010b117810 */ /* 0x040fe40007ffe0ff */
[----:B------:R-:W-:Y:S02]  /*02b0*/  ISETP.LT.OR P0, PT, R11, RZ, P0 ;  /* 0x000000ff0b00720c */ /* 0x000fe40000701670 */
[----:B------:R-:W-:-:S02]  /*02c0*/  ISETP.GE.AND P1, PT, R17, UR11, PT ;  /* 0x0000000b11007c0c */ /* 0x000fc4000bf26270 */
[----:B------:R-:W-:Y:S02]  /*02d0*/  ISETP.NE.AND P2, PT, R9, R7, PT ;  /* 0x000000070900720c */ /* 0x000fe40003f45270 */
[----:B------:R-:W-:Y:S02]  /*02e0*/  ISETP.LT.OR P1, PT, R17, RZ, P1 ;  /* 0x000000ff1100720c */ /* 0x000fe40000f21670 */
[----:B------:R-:W-:-:S05]  /*02f0*/  LEA R12, R12, UR5, 0x2 ;  /* 0x000000050c0c7c11 */ /* 0x000fca000f8e10ff */
[----:B------:R-:W-:Y:S06]  /*0300*/  @P0 BRA `(.L_x_3) ;  /* 0x0000000000280947 */ /* 0x000fec0003800000 */
[----:B------:R-:W-:-:S04]  /*0310*/  ISETP.GE.AND P0, PT, R11, UR6, PT ;  /* 0x000000060b007c0c */ /* 0x000fc8000bf06270 */
[----:B------:R-:W-:-:S13]  /*0320*/  ISETP.LT.OR P0, PT, R11, UR4, P0 ;  /* 0x000000040b007c0c */ /* 0x000fda0008701670 */
[----:B------:R-:W1:Y:S01]  /*0330*/  @!P0 LDS R14, [R12] ;  /* 0x000000000c0e8984 */ /* 0x000e620000000800 */
[----:B------:R-:W1:Y:S02]  /*0340*/  @!P0 LDC R13, c[0x3][R10] ;  /* 0x00c000000a0d8b82 */ /* 0x000e640000000800 */
[----:B-1----:R-:W-:Y:S01]  /*0350*/  @!P0 FFMA R5, R14, R13, R5 ;  /* 0x0000000d0e058223 */ /* 0x002fe20000000005 */
[----:B------:R-:W-:Y:S06]  /*0360*/  @!P0 BRA `(.L_x_3) ;  /* 0x0000000000108947 */ /* 0x000fec0003800000 */
[----:B0-----:R-:W-:-:S06]  /*0370*/  IMAD.WIDE.U32 R14, R11, 0x4, R2 ;  /* 0x000000040b0e7825 */ /* 0x001fcc00078e0002 */
[----:B------:R-:W2:Y:S01]  /*0380*/  LDG.E R14, desc[UR12][R14.64] ;  /* 0x0000000c0e0e7981 */ /* 0x000ea2000c1e1900 */
[----:B------:R-:W2:Y:S02]  /*0390*/  LDC R16, c[0x3][R10] ;  /* 0x00c000000a107b82 */ /* 0x000ea40000000800 */
[----:B--2---:R-:W-:-:S07]  /*03a0*/  FFMA R5, R16, R14, R5 ;  /* 0x0000000e10057223 */ /* 0x004fce0000000005 */
.L_x_3:
[----:B------:R-:W-:Y:S05]  /*03b0*/  BSYNC.RECONVERGENT B0 ;  /* 0x0000000000007941 */ /* 0x000fea0003800200 */
.L_x_2:
[----:B------:R-:W-:Y:S04]  /*03c0*/  BSSY.RECONVERGENT B0, `(.L_x_4) ;  /* 0x000000d000007945 */ /* 0x000fe80003800200 */
[----:B------:R-:W-:Y:S05]  /*03d0*/  @P1 BRA `(.L_x_5) ;  /* 0x00000000002c1947 */ /* 0x000fea0003800000 */
[C---:B------:R-:W-:Y:S02]  /*03e0*/  ISETP.GE.AND P0, PT, R17.reuse, UR6, PT ;  /* 0x0000000611007c0c */ /* 0x040fe4000bf06270 */
[----:B------:R-:W-:-:S13]  /*03f0*/  ISETP.GE.AND P1, PT, R17, UR4, PT ;  /* 0x0000000411007c0c */ /* 0x000fda000bf26270 */
[----:B------:R-:W-:Y:S05]  /*0400*/  @!P0 BRA P1, `(.L_x_6) ;  /* 0x0000000000148947 */ /* 0x000fea0000800000 */
[----:B0-----:R-:W-:-:S06]  /*0410*/  IMAD.WIDE.U32 R14, R17, 0x4, R2 ;  /* 0x00000004110e7825 */ /* 0x001fcc00078e0002 */
[----:B------:R-:W2:Y:S01]  /*0420*/  LDG.E R14, desc[UR12][R14.64] ;  /* 0x0000000c0e0e7981 */ /* 0x000ea2000c1e1900 */
[----:B------:R-:W2:Y:S02]  /*0430*/  LDC R13, c[0x3][R10+0x4] ;  /* 0x00c001000a0d7b82 */ /* 0x000ea40000000800 */
[----:B--2---:R-:W-:Y:S01]  /*0440*/  FFMA R5, R14, R13, R5 ;  /* 0x0000000d0e057223 */ /* 0x004fe20000000005 */
[----:B------:R-:W-:Y:S06]  /*0450*/  BRA `(.L_x_5) ;  /* 0x00000000000c7947 */ /* 0x000fec0003800000 */
.L_x_6:
[----:B------:R-:W1:Y:S01]  /*0460*/  LDS R14, [R12+0x4] ;  /* 0x000004000c0e7984 */ /* 0x000e620000000800 */
[----:B------:R-:W1:Y:S02]  /*0470*/  LDC R16, c[0x3][R10+0x4] ;  /* 0x00c001000a107b82 */ /* 0x000e640000000800 */
[----:B-1----:R-:W-:-:S07]  /*0480*/  FFMA R5, R16, R14, R5 ;  /* 0x0000000e10057223 */ /* 0x002fce0000000005 */
.L_x_5:
[----:B------:R-:W-:Y:S05]  /*0490*/  BSYNC.RECONVERGENT B0 ;  /* 0x0000000000007941 */ /* 0x000fea0003800200 */
.L_x_4:
[----:B------:R-:W-:Y:S01]  /*04a0*/  IADD3 R15, PT, PT, R11, 0x2, RZ ;  /* 0x000000020b0f7810 */ /* 0x000fe20007ffe0ff */
[----:B------:R-:W-:Y:S03]  /*04b0*/  BSSY.RECONVERGENT B0, `(.L_x_7) ;  /* 0x000000f000007945 */ /* 0x000fe60003800200 */
[----:B------:R-:W-:-:S04]  /*04c0*/  ISETP.GE.AND P0, PT, R15, UR11, PT ;  /* 0x0000000b0f007c0c */ /* 0x000fc8000bf06270 */
[----:B------:R-:W-:-:S13]  /*04d0*/  ISETP.LT.OR P0, PT, R15, RZ, P0 ;  /* 0x000000ff0f00720c */ /* 0x000fda0000701670 */
        /* <DEDUP_REMOVED lines=9> */
.L_x_9:
[----:B------:R-:W1:Y:S01]  /*0570*/  LDS R14, [R12+0x8] ;  /* 0x000008000c0e7984 */ /* 0x000e620000000800 */
[----:B------:R-:W1:Y:S02]  /*0580*/  LDC R16, c[0x3][R10+0x8] ;  /* 0x00c002000a107b82 */ /* 0x000e640000000800 */
[----:B-1----:R-:W-:-:S07]  /*0590*/  FFMA R5, R16, R14, R5 ;  /* 0x0000000e10057223 */ /* 0x002fce0000000005 */
.L_x_8:
[----:B------:R-:W-:Y:S05]  /*05a0*/  BSYNC.RECONVERGENT B0 ;  /* 0x0000000000007941 */ /* 0x000fea0003800200 */
.L_x_7:
[----:B------:R-:W-:Y:S01]  /*05b0*/  VIADD R11, R11, 0x3 ;  /* 0x000000030b0b7836 */ /* 0x000fe20000000000 */
[----:B------:R-:W-:Y:S04]  /*05c0*/  BSSY.RECONVERGENT B0, `(.L_x_10) ;  /* 0x000000f000007945 */ /* 0x000fe80003800200 */
        /* <DEDUP_REMOVED lines=11> */
.L_x_12:
[----:B------:R-:W1:Y:S01]  /*0680*/  LDS R12, [R12+0xc] ;  /* 0x00000c000c0c7984 */ /* 0x000e620000000800 */
[----:B------:R-:W1:Y:S02]  /*0690*/  LDC R10, c[0x3][R10+0xc] ;  /* 0x00c003000a0a7b82 */ /* 0x000e640000000800 */
[----:B-1----:R-:W-:-:S07]  /*06a0*/  FFMA R5, R10, R12, R5 ;  /* 0x0000000c0a057223 */ /* 0x002fce0000000005 */
.L_x_11:
[----:B------:R-:W-:Y:S05]  /*06b0*/  BSYNC.RECONVERGENT B0 ;  /* 0x0000000000007941 */ /* 0x000fea0003800200 */
.L_x_10:
[----:B------:R-:W-:Y:S05]  /*06c0*/  @P2 BRA `(.L_x_13) ;  /* 0xfffffff800dc2947 */ /* 0x000fea000383ffff */
.L_x_1:
[----:B------:R-:W-:-:S09]  /*06d0*/  UISETP.NE.AND UP0, UPT, UR10, URZ, UPT ;  /* 0x000000ff0a00728c */ /* 0x000fd2000bf05270 */
[----:B------:R-:W-:Y:S05]  /*06e0*/  BRA.U !UP0, `(.L_x_0) ;  /* 0x0000000108747547 */ /* 0x000fea000b800000 */
[----:B------:R-:W1:Y:S01]  /*06f0*/  LDC.64 R8, c[0x0][0x380] ;  /* 0x0000e000ff087b82 */ /* 0x000e620000000a00 */
[----:B------:R-:W-:Y:S01]  /*0700*/  IADD3 R4, PT, PT, R4, -UR8, R7 ;  /* 0x8000000804047c10 */ /* 0x000fe2000fffe007 */
[----:B------:R-:W2:Y:S01]  /*0710*/  LDCU UR9, c[0x0][0x394] ;  /* 0x00007280ff0977ac */ /* 0x000ea20008000800 */
[----:B------:R-:W-:Y:S02]  /*0720*/  SHF.L.U32 R10, R7, 0x2, RZ ;  /* 0x00000002070a7819 */ /* 0x000fe400000006ff */
[C---:B------:R-:W-:Y:S01]  /*0730*/  LEA R6, R4.reuse, UR5, 0x2 ;  /* 0x0000000504067c11 */ /* 0x040fe2000f8e10ff */
[----:B------:R-:W-:Y:S01]  /*0740*/  VIADD R7, R4, UR4 ;  /* 0x0000000404077c36 */ /* 0x000fe20008000000 */
[----:B------:R-:W-:-:S12]  /*0750*/  UIADD3 UR7, UPT, UPT, -UR10, URZ, URZ ;  /* 0x000000ff0a077290 */ /* 0x000fd8000fffe1ff */
.L_x_17:
[C---:B--2---:R-:W-:Y:S01]  /*0760*/  ISETP.GE.AND P0, PT, R7.reuse, UR9, PT ;  /* 0x0000000907007c0c */ /* 0x044fe2000bf06270 */
[----:B------:R-:W-:Y:S01]  /*0770*/  UIADD3 UR7, UPT, UPT, UR7, 0x1, URZ ;  /* 0x0000000107077890 */ /* 0x000fe2000fffe0ff */
[----:B------:R-:W-:Y:S02]  /*0780*/  BSSY.RECONVERGENT B0, `(.L_x_14) ;  /* 0x000000f000007945 */ /* 0x000fe40003800200 */
[----:B------:R-:W-:Y:S01]  /*0790*/  ISETP.LT.OR P0, PT, R7, RZ, P0 ;  /* 0x000000ff0700720c */ /* 0x000fe20000701670 */
[----:B------:R-:W-:-:S12]  /*07a0*/  UISETP.NE.AND UP0, UPT, UR7, URZ, UPT ;  /* 0x000000ff0700728c */ /* 0x000fd8000bf05270 */
[----:B------:R-:W-:Y:S05]  /*07b0*/  @P0 BRA `(.L_x_15) ;  /* 0x00000000002c0947 */ /* 0x000fea0003800000 */
[C---:B------:R-:W-:Y:S02]  /*07c0*/  ISETP.GE.AND P0, PT, R7.reuse, UR6, PT ;  /* 0x0000000607007c0c */ /* 0x040fe4000bf06270 */
[----:B------:R-:W-:-:S13]  /*07d0*/  ISETP.GE.AND P1, PT, R7, UR4, PT ;  /* 0x0000000407007c0c */ /* 0x000fda000bf26270 */
[----:B------:R-:W-:Y:S05]  /*07e0*/  @!P0 BRA P1, `(.L_x_16) ;  /* 0x0000000000148947 */ /* 0x000fea0000800000 */
[----:B01----:R-:W-:-:S06]  /*07f0*/  IMAD.WIDE.U32 R2, R7, 0x4, R8 ;  /* 0x0000000407027825 */ /* 0x003fcc00078e0008 */
[----:B------:R-:W2:Y:S01]  /*0800*/  LDG.E R2, desc[UR12][R2.64] ;  /* 0x0000000c02027981 */ /* 0x000ea2000c1e1900 */
[----:B------:R-:W2:Y:S02]  /*0810*/  LDC R4, c[0x3][R10] ;  /* 0x00c000000a047b82 */ /* 0x000ea40000000800 */
[----:B--2---:R-:W-:Y:S01]  /*0820*/  FFMA R5, R2, R4, R5 ;  /* 0x0000000402057223 */ /* 0x004fe20000000005 */
[----:B------:R-:W-:Y:S06]  /*0830*/  BRA `(.L_x_15) ;  /* 0x00000000000c7947 */ /* 0x000fec0003800000 */
.L_x_16:
[----:B0-----:R-:W0:Y:S01]  /*0840*/  LDS R2, [R6] ;  /* 0x0000000006027984 */ /* 0x001e220000000800 */
[----:B------:R-:W0:Y:S02]  /*0850*/  LDC R4, c[0x3][R10] ;  /* 0x00c000000a047b82 */ /* 0x000e240000000800 */
[----:B0-----:R-:W-:-:S07]  /*0860*/  FFMA R5, R4, R2, R5 ;  /* 0x0000000204057223 */ /* 0x001fce0000000005 */
.L_x_15:
[----:B------:R-:W-:Y:S05]  /*0870*/  BSYNC.RECONVERGENT B0 ;  /* 0x0000000000007941 */ /* 0x000fea0003800200 */
.L_x_14:
[----:B------:R-:W-:Y:S01]  /*0880*/  IADD3 R10, PT, PT, R10, 0x4, RZ ;  /* 0x000000040a0a7810 */ /* 0x000fe20007ffe0ff */
[----:B------:R-:W-:Y:S01]  /*0890*/  VIADD R6, R6, 0x4 ;  /* 0x0000000406067836 */ /* 0x000fe20000000000 */
[----:B------:R-:W-:Y:S01]  /*08a0*/  IADD3 R7, PT, PT, R7, 0x1, RZ ;  /* 0x0000000107077810 */ /* 0x000fe20007ffe0ff */
[----:B------:R-:W-:Y:S06]  /*08b0*/  BRA.U UP0, `(.L_x_17) ;  /* 0xfffffffd00a87547 */ /* 0x000fec000b83ffff */
.L_x_0:
[----:B0-----:R-:W0:Y:S02]  /*08c0*/  LDC.64 R2, c[0x0][0x388] ;  /* 0x0000e200ff027b82 */ /* 0x001e240000000a00 */
[----:B0-----:R-:W-:-:S05]  /*08d0*/  IMAD.WIDE R2, R0, 0x4, R2 ;  /* 0x0000000400027825 */ /* 0x001fca00078e0202 */
[----:B------:R-:W-:Y:S01]  /*08e0*/  STG.E desc[UR12][R2.64], R5 ;  /* 0x0000000502007986 */ /* 0x000fe2000c10190c */
[----:B------:R-:W-:Y:S05]  /*08f0*/  EXIT ;  /* 0x000000000000794d */ /* 0x000fea0003800000 */
.L_x_18:
[----:B------:R-:W-:-:S00]  /*0900*/  BRA `(.L_x_18) ;  /* 0xfffffffc00fc7947 */ /* 0x000fc0000383ffff */
[----:B------:R-:W-:-:S00]  /*0910*/  NOP ;  /* 0x0000000000007918 */ /* 0x000fc00000000000 */
        /* <DEDUP_REMOVED lines=14> */
.L_x_38:


//--------------------- .text._Z27convolution_1D_tiled_kernelPfS_ii --------------------------
	.section	.text._Z27convolution_1D_tiled_kernelPfS_ii,"ax",@progbits
	.align	128
        .global         _Z27convolution_1D_tiled_kernelPfS_ii
        .type           _Z27convolution_1D_tiled_kernelPfS_ii,@function
        .size           _Z27convolution_1D_tiled_kernelPfS_ii,(.L_x_39 - _Z27convolution_1D_tiled_kernelPfS_ii)
        .other          _Z27convolution_1D_tiled_kernelPfS_ii,@"STO_CUDA_ENTRY STV_DEFAULT"
_Z27convolution_1D_tiled_kernelPfS_ii:
.text._Z27convolution_1D_tiled_kernelPfS_ii:
[----:B------:R-:W-:Y:S01]  /*0000*/  LDC R1, c[0x0][0x37c] ;  /* 0x0000df00ff017b82 */ /* 0x000fe20000000800 */
[----:B------:R-:W0:Y:S07]  /*0010*/  S2R R0, SR_TID.X ;  /* 0x0000000000007919 */ /* 0x000e2e0000002100 */
[----:B------:R-:W0:Y:S01]  /*0020*/  S2UR UR6, SR_CTAID.X ;  /* 0x00000000000679c3 */ /* 0x000e220000002500 */
[----:B------:R-:W1:Y:S07]  /*0030*/  LDCU.64 UR12, c[0x0][0x358] ;  /* 0x00006b00ff0c77ac */ /* 0x000e6e0008000a00 */
[----:B------:R-:W0:Y:S08]  /*0040*/  LDC R14, c[0x0][0x360] ;  /* 0x0000d800ff0e7b82 */ /* 0x000e300000000800 */
[----:B------:R-:W2:Y:S08]  /*0050*/  LDC.64 R2, c[0x0][0x380] ;  /* 0x0000e000ff027b82 */ /* 0x000eb00000000a00 */
[----:B------:R-:W3:Y:S01]  /*0060*/  LDC R4, c[0x0][0x390] ;  /* 0x0000e400ff047b82 */ /* 0x000ee20000000800 */
[----:B0-----:R-:W-:-:S04]  /*0070*/  IMAD R5, R14, UR6, R0 ;  /* 0x000000060e057c24 */ /* 0x001fc8000f8e0200 */
[----:B--2---:R-:W-:-:S05]  /*0080*/  IMAD.WIDE.U32 R6, R5, 0x4, R2 ;  /* 0x0000000405067825 */ /* 0x004fca00078e0002 */
[----:B-1----:R0:W5:Y:S01]  /*0090*/  LDG.E R12, desc[UR12][R6.64] ;  /* 0x0000000c060c7981 */ /* 0x002162000c1e1900 */
[----:B------:R-:W-:Y:S01]  /*00a0*/  BSSY.RECONVERGENT B0, `(.L_x_19) ;  /* 0x0000013000007945 */ /* 0x000fe20003800200 */
[----:B---3--:R-:W-:-:S04]  /*00b0*/  LEA.HI R8, R4, R4, RZ, 0x1 ;  /* 0x0000000404087211 */ /* 0x008fc800078f08ff */
[----:B------:R-:W-:-:S05]  /*00c0*/  SHF.R.S32.HI R9, RZ, 0x1, R8 ;  /* 0x00000001ff097819 */ /* 0x000fca0000011408 */
[----:B------:R-:W-:-:S05]  /*00d0*/  IMAD.IADD R11, R14, 0x1, -R9 ;  /* 0x000000010e0b7824 */ /* 0x000fca00078e0a09 */
[----:B------:R-:W-:-:S13]  /*00e0*/  ISETP.GE.U32.AND P0, PT, R0, R11, PT ;  /* 0x0000000b0000720c */ /* 0x000fda0003f06070 */
[----:B0-----:R-:W-:Y:S05]  /*00f0*/  @!P0 BRA `(.L_x_20) ;  /* 0x0000000000348947 */ /* 0x001fea0003800000 */
[----:B------:R-:W-:Y:S02]  /*0100*/  IMAD R7, R14, UR6, -R14 ;  /* 0x000000060e077c24 */ /* 0x000fe4000f8e0a0e */
[----:B------:R-:W-:Y:S02]  /*0110*/  HFMA2 R8, -RZ, RZ, 0, 0 ;  /* 0x00000000ff087431 */ /* 0x000fe400000001ff */
[----:B------:R-:W-:-:S05]  /*0120*/  IMAD.IADD R11, R7, 0x1, R0 ;  /* 0x00000001070b7824 */ /* 0x000fca00078e0200 */
[----:B------:R-:W-:-:S13]  /*0130*/  ISETP.GE.AND P0, PT, R11, RZ, PT ;  /* 0x000000ff0b00720c */ /* 0x000fda0003f06270 */
[----:B------:R-:W0:Y:S02]  /*0140*/  @P0 LDC.64 R6, c[0x0][0x380] ;  /* 0x0000e000ff060b82 */ /* 0x000e240000000a00 */
[----:B0-----:R-:W-:-:S05]  /*0150*/  @P0 IMAD.WIDE.U32 R6, R11, 0x4, R6 ;  /* 0x000000040b060825 */ /* 0x001fca00078e0006 */
[----:B------:R-:W2:Y:S01]  /*0160*/  @P0 LDG.E R8, desc[UR12][R6.64] ;  /* 0x0000000c06080981 */ /* 0x000ea2000c1e1900 */
[----:B------:R-:W0:Y:S01]  /*0170*/  S2UR UR5, SR_CgaCtaId ;  /* 0x00000000000579c3 */ /* 0x000e220000008800 */
[----:B------:R-:W-:Y:S01]  /*0180*/  UMOV UR4, 0x400 ;  /* 0x0000040000047882 */ /* 0x000fe20000000000 */
[----:B------:R-:W-:Y:S01]  /*0190*/  IADD3 R10, PT, PT, R9, R0, -R14 ;  /* 0x00000000090a7210 */ /* 0x000fe20007ffe80e */
[----:B0-----:R-:W-:-:S06]  /*01a0*/  ULEA UR4, UR5, UR4, 0x18 ;  /* 0x0000000405047291 */ /* 0x001fcc000f8ec0ff */
[----:B------:R-:W-:-:S05]  /*01b0*/  LEA R11, R10, UR4, 0x2 ;  /* 0x000000040a0b7c11 */ /* 0x000fca000f8e10ff */
[----:B--2---:R0:W-:Y:S02]  /*01c0*/  STS [R11], R8 ;  /* 0x000000080b007388 */ /* 0x0041e40000000800 */
.L_x_20:
[----:B------:R-:W-:Y:S05]  /*01d0*/  BSYNC.RECONVERGENT B0 ;  /* 0x0000000000007941 */ /* 0x000fea0003800200 */
.L_x_19:
[----:B------:R-:W1:Y:S01]  /*01e0*/  S2UR UR5, SR_CgaCtaId ;  /* 0x00000000000579c3 */ /* 0x000e620000008800 */
[----:B------:R-:W-:Y:S01]  /*01f0*/  UMOV UR4, 0x400 ;  /* 0x0000040000047882 */ /* 0x000fe20000000000 */
[----:B------:R-:W-:Y:S01]  /*0200*/  IMAD.IADD R6, R9, 0x1, R0 ;  /* 0x0000000109067824 */ /* 0x000fe200078e0200 */
[----:B------:R-:W-:Y:S01]  /*0210*/  ISETP.GE.U32.AND P0, PT, R0, R9, PT ;  /* 0x000000090000720c */ /* 0x000fe20003f06070 */
[----:B------:R-:W-:Y:S01]  /*0220*/  BSSY.RECONVERGENT B0, `(.L_x_21) ;  /* 0x0000010000007945 */ /* 0x000fe20003800200 */
[----:B-1----:R-:W-:-:S06]  /*0230*/  ULEA UR4, UR5, UR4, 0x18 ;  /* 0x0000000405047291 */ /* 0x002fcc000f8ec0ff */
[----:B------:R-:W-:-:S05]  /*0240*/  LEA R7, R6, UR4, 0x2 ;  /* 0x0000000406077c11 */ /* 0x000fca000f8e10ff */
[----:B-----5:R1:W-:Y:S01]  /*0250*/  STS [R7], R12 ;  /* 0x0000000c07007388 */ /* 0x0203e20000000800 */
[----:B------:R-:W-:Y:S05]  /*0260*/  @P0 BRA `(.L_x_22) ;  /* 0x00000000002c0947 */ /* 0x000fea0003800000 */
[----:B------:R-:W2:Y:S01]  /*0270*/  LDCU UR5, c[0x0][0x394] ;  /* 0x00007280ff0577ac */ /* 0x000ea20008000800 */
[----:B------:R-:W-:Y:S01]  /*0280*/  IADD3 R9, PT, PT, R5, R14, RZ ;  /* 0x0000000e05097210 */ /* 0x000fe20007ffe0ff */
[----:B------:R-:W-:Y:S01]  /*0290*/  BSSY.RECONVERGENT B1, `(.L_x_23) ;  /* 0x0000007000017945 */ /* 0x000fe20003800200 */
[----:B-1----:R-:W-:Y:S01]  /*02a0*/  IMAD R7, R14, 0x4, R7 ;  /* 0x000000040e077824 */ /* 0x002fe200078e0207 */
[----:B------:R-:W-:Y:S02]  /*02b0*/  MOV R6, RZ ;  /* 0x000000ff00067202 */ /* 0x000fe40000000f00 */
[----:B--2---:R-:W-:-:S13]  /*02c0*/  ISETP.GE.AND P0, PT, R9, UR5, PT ;  /* 0x0000000509007c0c */ /* 0x004fda000bf06270 */
[----:B------:R-:W-:Y:S05]  /*02d0*/  @P0 BRA `(.L_x_24) ;  /* 0x0000000000080947 */ /* 0x000fea0003800000 */
[----:B------:R-:W-:-:S05]  /*02e0*/  IMAD.WIDE R2, R9, 0x4, R2 ;  /* 0x0000000409027825 */ /* 0x000fca00078e0202 */
[----:B------:R1:W5:Y:S02]  /*02f0*/  LDG.E R6, desc[UR12][R2.64] ;  /* 0x0000000c02067981 */ /* 0x000364000c1e1900 */
.L_x_24:
[----:B------:R-:W-:Y:S05]  /*0300*/  BSYNC.RECONVERGENT B1 ;  /* 0x0000000000017941 */ /* 0x000fea0003800200 */
.L_x_23:
[----:B-----5:R2:W-:Y:S02]  /*0310*/  STS [R7], R6 ;  /* 0x0000000607007388 */ /* 0x0205e40000000800 */
.L_x_22:
[----:B------:R-:W-:Y:S05]  /*0320*/  BSYNC.RECONVERGENT B0 ;  /* 0x0000000000007941 */ /* 0x000fea0003800200 */
.L_x_21:
[----:B------:R-:W-:Y:S01]  /*0330*/  BAR.SYNC.DEFER_BLOCKING 0x0 ;  /* 0x0000000000007b1d */ /* 0x000fe20000010000 */
[----:B------:R-:W-:Y:S01]  /*0340*/  ISETP.GE.AND P0, PT, R4, 0x1, PT ;  /* 0x000000010400780c */ /* 0x000fe20003f06270 */
[----:B-12---:R-:W-:-:S12]  /*0350*/  IMAD.MOV.U32 R7, RZ, RZ, RZ ;  /* 0x000000ffff077224 */ /* 0x006fd800078e00ff */
[----:B------:R-:W-:Y:S05]  /*0360*/  @!P0 BRA `(.L_x_25) ;  /* 0x0000000400308947 */ /* 0x000fea0003800000 */
[C---:B------:R-:W-:Y:S01]  /*0370*/  ISETP.GE.U32.AND P1, PT, R4.reuse, 0x8, PT ;  /* 0x000000080400780c */ /* 0x040fe20003f26070 */
[----:B------:R-:W-:Y:S01]  /*0380*/  HFMA2 R7, -RZ, RZ, 0, 0 ;  /* 0x00000000ff077431 */ /* 0x000fe200000001ff */
[----:B------:R-:W-:Y:S01]  /*0390*/  LOP3.LUT R10, R4, 0x7, RZ, 0xc0, !PT ;  /* 0x00000007040a7812 */ /* 0x000fe200078ec0ff */
[----:B------:R-:W-:-:S03]  /*03a0*/  IMAD.MOV.U32 R3, RZ, RZ, RZ ;  /* 0x000000ffff037224 */ /* 0x000fc600078e00ff */
[----:B------:R-:W-:-:S07]  /*03b0*/  ISETP.NE.AND P0, PT, R10, RZ, PT ;  /* 0x000000ff0a00720c */ /* 0x000fce0003f05270 */
[----:B------:R-:W-:Y:S06]  /*03c0*/  @!P1 BRA `(.L_x_26) ;  /* 0x00000000007c9947 */ /* 0x000fec0003800000 */
[----:B------:R-:W-:Y:S01]  /*03d0*/  LEA R2, R0, UR4, 0x2 ;  /* 0x0000000400027c11 */ /* 0x000fe2000f8e10ff */
[----:B------:R-:W-:Y:S01]  /*03e0*/  UMOV UR5, 0x10 ;  /* 0x0000001000057882 */ /* 0x000fe20000000000 */
[----:B------:R-:W-:Y:S02]  /*03f0*/  LOP3.LUT R3, R4, 0x7ffffff8, RZ, 0xc0, !PT ;  /* 0x7ffffff804037812 */ /* 0x000fe400078ec0ff */
[----:B------:R-:W-:Y:S01]  /*0400*/  MOV R7, RZ ;  /* 0x000000ff00077202 */ /* 0x000fe20000000f00 */
[----:B------:R-:W-:Y:S01]  /*0410*/  VIADD R6, R2, 0x10 ;  /* 0x0000001002067836 */ /* 0x000fe20000000000 */
[----:B------:R-:W-:-:S07]  /*0420*/  IADD3 R2, PT, PT, -R3, RZ, RZ ;  /* 0x000000ff03027210 */ /* 0x000fce0007ffe1ff */
.L_x_27:
[----:B0-----:R-:W0:Y:S01]  /*0430*/  LDS R8, [R6+-0x10] ;  /* 0xfffff00006087984 */ /* 0x001e220000000800 */
[----:B------:R-:W0:Y:S01]  /*0440*/  LDCU.64 UR6, c[0x3][UR5+-0x10] ;  /* 0x00fffe00050677ac */ /* 0x000e220008000a00 */
[----:B------:R-:W-:Y:S02]  /*0450*/  VIADD R2, R2, 0x8 ;  /* 0x0000000802027836 */ /* 0x000fe40000000000 */
[----:B------:R-:W1:Y:S01]  /*0460*/  LDS R9, [R6+-0xc] ;  /* 0xfffff40006097984 */ /* 0x000e620000000800 */
[----:B------:R-:W2:Y:S02]  /*0470*/  LDCU.64 UR8, c[0x3][UR5+-0x8] ;  /* 0x00ffff00050877ac */ /* 0x000ea40008000a00 */
[----:B------:R-:W-:Y:S01]  /*0480*/  ISETP.NE.AND P1, PT, R2, RZ, PT ;  /* 0x000000ff0200720c */ /* 0x000fe20003f25270 */
[----:B------:R-:W2:Y:S01]  /*0490*/  LDS R11, [R6+-0x8] ;  /* 0xfffff800060b7984 */ /* 0x000ea20000000800 */
[----:B------:R-:W3:Y:S03]  /*04a0*/  LDCU.64 UR10, c[0x3][UR5] ;  /* 0x00c00000050a77ac */ /* 0x000ee60008000a00 */
[----:B------:R-:W4:Y:S04]  /*04b0*/  LDS R13, [R6+-0x4] ;  /* 0xfffffc00060d7984 */ /* 0x000f280000000800 */
[----:B------:R-:W3:Y:S04]  /*04c0*/  LDS R15, [R6] ;  /* 0x00000000060f7984 */ /* 0x000ee80000000800 */
[----:B------:R-:W5:Y:S04]  /*04d0*/  LDS R17, [R6+0x4] ;  /* 0x0000040006117984 */ /* 0x000f680000000800 */
[----:B------:R-:W5:Y:S04]  /*04e0*/  LDS R19, [R6+0x8] ;  /* 0x0000080006137984 */ /* 0x000f680000000800 */
[----:B------:R0:W5:Y:S02]  /*04f0*/  LDS R21, [R6+0xc] ;  /* 0x00000c0006157984 */ /* 0x0001640000000800 */
[----:B0-----:R-:W-:Y:S01]  /*0500*/  IADD3 R6, PT, PT, R6, 0x20, RZ ;  /* 0x0000002006067810 */ /* 0x001fe20007ffe0ff */
[----:B------:R-:W-:-:S04]  /*0510*/  FFMA R8, R8, UR6, R7 ;  /* 0x0000000608087c23 */ /* 0x000fc80008000007 */
[----:B-1----:R-:W-:Y:S01]  /*0520*/  FFMA R8, R9, UR7, R8 ;  /* 0x0000000709087c23 */ /* 0x002fe20008000008 */
[----:B------:R-:W0:Y:S03]  /*0530*/  LDCU.64 UR6, c[0x3][UR5+0x8] ;  /* 0x00c00100050677ac */ /* 0x000e260008000a00 */
[----:B--2---:R-:W-:Y:S01]  /*0540*/  FFMA R8, R11, UR8, R8 ;  /* 0x000000080b087c23 */ /* 0x004fe20008000008 */
[----:B------:R-:W-:-:S03]  /*0550*/  UIADD3 UR5, UPT, UPT, UR5, 0x20, URZ ;  /* 0x0000002005057890 */ /* 0x000fc6000fffe0ff */
[----:B----4-:R-:W-:-:S04]  /*0560*/  FFMA R8, R13, UR9, R8 ;  /* 0x000000090d087c23 */ /* 0x010fc80008000008 */
[----:B---3--:R-:W-:-:S04]  /*0570*/  FFMA R8, R15, UR10, R8 ;  /* 0x0000000a0f087c23 */ /* 0x008fc80008000008 */
[----:B-----5:R-:W-:-:S04]  /*0580*/  FFMA R8, R17, UR11, R8 ;  /* 0x0000000b11087c23 */ /* 0x020fc80008000008 */
[----:B0-----:R-:W-:-:S04]  /*0590*/  FFMA R8, R19, UR6, R8 ;  /* 0x0000000613087c23 */ /* 0x001fc80008000008 */
[----:B------:R-:W-:Y:S01]  /*05a0*/  FFMA R7, R21, UR7, R8 ;  /* 0x0000000715077c23 */ /* 0x000fe20008000008 */
[----:B------:R-:W-:Y:S06]  /*05b0*/  @P1 BRA `(.L_x_27) ;  /* 0xfffffffc009c1947 */ /* 0x000fec000383ffff */
.L_x_26:
[----:B------:R-:W-:Y:S05]  /*05c0*/  @!P0 BRA `(.L_x_25) ;  /* 0x0000000000988947 */ /* 0x000fea0003800000 */
[----:B------:R-:W-:Y:S02]  /*05d0*/  ISETP.GE.U32.AND P0, PT, R10, 0x4, PT ;  /* 0x000000040a00780c */ /* 0x000fe40003f06070 */
[----:B------:R-:W-:-:S04]  /*05e0*/  LOP3.LUT R16, R4, 0x3, RZ, 0xc0, !PT ;  /* 0x0000000304107812 */ /* 0x000fc800078ec0ff */
[----:B------:R-:W-:-:S07]  /*05f0*/  ISETP.NE.AND P1, PT, R16, RZ, PT ;  /* 0x000000ff1000720c */ /* 0x000fce0003f25270 */
[----:B------:R-:W-:Y:S06]  /*0600*/  @!P0 BRA `(.L_x_28) ;  /* 0x0000000000388947 */ /* 0x000fec0003800000 */
[C---:B------:R-:W-:Y:S01]  /*0610*/  IMAD.IADD R2, R3.reuse, 0x1, R0 ;  /* 0x0000000103027824 */ /* 0x040fe200078e0200 */
[C---:B------:R-:W-:Y:S01]  /*0620*/  SHF.L.U32 R10, R3.reuse, 0x2, RZ ;  /* 0x00000002030a7819 */ /* 0x040fe200000006ff */
[----:B------:R-:W-:-:S03]  /*0630*/  VIADD R3, R3, 0x4 ;  /* 0x0000000403037836 */ /* 0x000fc60000000000 */
[----:B------:R-:W-:Y:S01]  /*0640*/  LEA R2, R2, UR4, 0x2 ;  /* 0x0000000402027c11 */ /* 0x000fe2000f8e10ff */
[----:B------:R-:W1:Y:S04]  /*0650*/  LDC.64 R12, c[0x3][R10] ;  /* 0x00c000000a0c7b82 */ /* 0x000e680000000a00 */
[----:B------:R-:W1:Y:S04]  /*0660*/  LDS R6, [R2] ;  /* 0x0000000002067984 */ /* 0x000e680000000800 */
[----:B0-----:R-:W0:Y:S01]  /*0670*/  LDS R11, [R2+0x4] ;  /* 0x00000400020b7984 */ /* 0x001e220000000800 */
[----:B------:R-:W2:Y:S03]  /*0680*/  LDC.64 R8, c[0x3][R10+0x8] ;  /* 0x00c002000a087b82 */ /* 0x000ea60000000a00 */
[----:B------:R-:W2:Y:S04]  /*0690*/  LDS R14, [R2+0x8] ;  /* 0x00000800020e7984 */ /* 0x000ea80000000800 */
[----:B------:R-:W3:Y:S01]  /*06a0*/  LDS R15, [R2+0xc] ;  /* 0x00000c00020f7984 */ /* 0x000ee20000000800 */
[----:B-1----:R-:W-:-:S04]  /*06b0*/  FFMA R6, R6, R12, R7 ;  /* 0x0000000c06067223 */ /* 0x002fc80000000007 */
[----:B0-----:R-:W-:-:S04]  /*06c0*/  FFMA R11, R11, R13, R6 ;  /* 0x0000000d0b0b7223 */ /* 0x001fc80000000006 */
[----:B--2---:R-:W-:-:S04]  /*06d0*/  FFMA R8, R14, R8, R11 ;  /* 0x000000080e087223 */ /* 0x004fc8000000000b */
[----:B---3--:R-:W-:-:S07]  /*06e0*/  FFMA R7, R15, R9, R8 ;  /* 0x000000090f077223 */ /* 0x008fce0000000008 */
.L_x_28:
[----:B------:R-:W-:Y:S05]  /*06f0*/  @!P1 BRA `(.L_x_25) ;  /* 0x00000000004c9947 */ /* 0x000fea0003800000 */
[----:B------:R-:W-:Y:S02]  /*0700*/  ISETP.NE.AND P0, PT, R16, 0x1, PT ;  /* 0x000000011000780c */ /* 0x000fe40003f05270 */
[----:B------:R-:W-:-:S04]  /*0710*/  LOP3.LUT R4, R4, 0x1, RZ, 0xc0, !PT ;  /* 0x0000000104047812 */ /* 0x000fc800078ec0ff */
[----:B------:R-:W-:-:S07]  /*0720*/  ISETP.NE.U32.AND P1, PT, R4, 0x1, PT ;  /* 0x000000010400780c */ /* 0x000fce0003f25070 */
[----:B------:R-:W-:Y:S06]  /*0730*/  @!P0 BRA `(.L_x_29) ;  /* 0x0000000000248947 */ /* 0x000fec0003800000 */
[C---:B------:R-:W-:Y:S01]  /*0740*/  IADD3 R2, PT, PT, R3.reuse, R0, RZ ;  /* 0x0000000003027210 */ /* 0x040fe20007ffe0ff */
[C---:B------:R-:W-:Y:S01]  /*0750*/  IMAD.SHL.U32 R6, R3.reuse, 0x4, RZ ;  /* 0x0000000403067824 */ /* 0x040fe200078e00ff */
[----:B------:R-:W-:Y:S02]  /*0760*/  IADD3 R3, PT, PT, R3, 0x2, RZ ;  /* 0x0000000203037810 */ /* 0x000fe40007ffe0ff */
[----:B------:R-:W-:Y:S01]  /*0770*/  LEA R2, R2, UR4, 0x2 ;  /* 0x0000000402027c11 */ /* 0x000fe2000f8e10ff */
[----:B0-----:R-:W0:Y:S04]  /*0780*/  LDC.64 R8, c[0x3][R6] ;  /* 0x00c0000006087b82 */ /* 0x001e280000000a00 */
[----:B------:R-:W0:Y:S04]  /*0790*/  LDS R4, [R2] ;  /* 0x0000000002047984 */ /* 0x000e280000000800 */
[----:B------:R-:W1:Y:S01]  /*07a0*/  LDS R11, [R2+0x4] ;  /* 0x00000400020b7984 */ /* 0x000e620000000800 */
[----:B0-----:R-:W-:-:S04]  /*07b0*/  FFMA R4, R4, R8, R7 ;  /* 0x0000000804047223 */ /* 0x001fc80000000007 */
[----:B-1----:R-:W-:-:S07]  /*07c0*/  FFMA R7, R11, R9, R4 ;  /* 0x000000090b077223 */ /* 0x002fce0000000004 */
.L_x_29:
[----:B------:R-:W-:Y:S01]  /*07d0*/  @!P1 IMAD.IADD R0, R0, 0x1, R3 ;  /* 0x0000000100009824 */ /* 0x000fe200078e0203 */
[----:B------:R-:W-:-:S04]  /*07e0*/  @!P1 SHF.L.U32 R3, R3, 0x2, RZ ;  /* 0x0000000203039819 */ /* 0x000fc800000006ff */
[----:B------:R-:W-:Y:S02]  /*07f0*/  @!P1 LEA R0, R0, UR4, 0x2 ;  /* 0x0000000400009c11 */ /* 0x000fe4000f8e10ff */
[----:B------:R-:W1:Y:S04]  /*0800*/  @!P1 LDC R3, c[0x3][R3] ;  /* 0x00c0000003039b82 */ /* 0x000e680000000800 */
[----:B------:R-:W1:Y:S02]  /*0810*/  @!P1 LDS R0, [R0] ;  /* 0x0000000000009984 */ /* 0x000e640000000800 */
[----:B-1----:R-:W-:-:S07]  /*0820*/  @!P1 FFMA R7, R0, R3, R7 ;  /* 0x0000000300079223 */ /* 0x002fce0000000007 */
.L_x_25:
[----:B------:R-:W1:Y:S02]  /*0830*/  LDC.64 R2, c[0x0][0x388] ;  /* 0x0000e200ff027b82 */ /* 0x000e640000000a00 */
[----:B-1----:R-:W-:-:S05]  /*0840*/  IMAD.WIDE R2, R5, 0x4, R2 ;  /* 0x0000000405027825 */ /* 0x002fca00078e0202 */
[----:B------:R-:W-:Y:S01]  /*0850*/  STG.E desc[UR12][R2.64], R7 ;  /* 0x0000000702007986 */ /* 0x000fe2000c10190c */
[----:B------:R-:W-:Y:S05]  /*0860*/  EXIT ;  /* 0x000000000000794d */ /* 0x000fea0003800000 */
.L_x_30:
        /* <DEDUP_REMOVED lines=9> */
.L_x_39:


//--------------------- .text._Z27convolution_1D_basic_kernelPfS_ii --------------------------
	.section	.text._Z27convolution_1D_basic_kernelPfS_ii,"ax",@progbits
	.align	128
        .global         _Z27convolution_1D_basic_kernelPfS_ii
        .type           _Z27convolution_1D_basic_kernelPfS_ii,@function
        .size           _Z27convolution_1D_basic_kernelPfS_ii,(.L_x_40 - _Z27convolution_1D_basic_kernelPfS_ii)
        .other          _Z27convolution_1D_basic_kernelPfS_ii,@"STO_CUDA_ENTRY STV_DEFAULT"
_Z27convolution_1D_basic_kernelPfS_ii:
.text._Z27convolution_1D_basic_kernelPfS_ii:
[----:B------:R-:W-:Y:S01]  /*0000*/  LDC R1, c[0x0][0x37c] ;  /* 0x0000df00ff017b82 */ /* 0x000fe20000000800 */
[----:B------:R-:W0:Y:S01]  /*0010*/  S2R R3, SR_TID.X ;  /* 0x0000000000037919 */ /* 0x000e220000002100 */
[----:B------:R-:W1:Y:S06]  /*0020*/  LDCU UR5, c[0x0][0x390] ;  /* 0x00007200ff0577ac */ /* 0x000e6c0008000800 */
[----:B------:R-:W0:Y:S01]  /*0030*/  S2UR UR4, SR_CTAID.X ;  /* 0x00000000000479c3 */ /* 0x000e220000002500 */
[----:B------:R-:W-:Y:S01]  /*0040*/  HFMA2 R0, -RZ, RZ, 0, 0 ;  /* 0x00000000ff007431 */ /* 0x000fe200000001ff */
[----:B------:R-:W2:Y:S06]  /*0050*/  LDCU.64 UR8, c[0x0][0x358] ;  /* 0x00006b00ff0877ac */ /* 0x000eac0008000a00 */
[----:B------:R-:W0:Y:S01]  /*0060*/  LDC R2, c[0x0][0x360] ;  /* 0x0000d800ff027b82 */ /* 0x000e220000000800 */
[----:B-1----:R-:W-:Y:S01]  /*0070*/  UISETP.GE.AND UP0, UPT, UR5, 0x1, UPT ;  /* 0x000000010500788c */ /* 0x002fe2000bf06270 */
[----:B0-----:R-:W-:-:S08]  /*0080*/  IMAD R2, R2, UR4, R3 ;  /* 0x0000000402027c24 */ /* 0x001fd0000f8e0203 */
[----:B--2---:R-:W-:Y:S05]  /*0090*/  BRA.U !UP0, `(.L_x_31) ;  /* 0x0000000908847547 */ /* 0x004fea000b800000 */
[----:B------:R-:W-:Y:S01]  /*00a0*/  UISETP.GE.U32.AND UP0, UPT, UR5, 0x8, UPT ;  /* 0x000000080500788c */ /* 0x000fe2000bf06070 */
[----:B------:R-:W-:Y:S01]  /*00b0*/  MOV R0, RZ ;  /* 0x000000ff00007202 */ /* 0x000fe20000000f00 */
[----:B------:R-:W-:Y:S01]  /*00c0*/  ULEA.HI UR4, UR5, UR5, URZ, 0x1 ;  /* 0x0000000505047291 */ /* 0x000fe2000f8f08ff */
[----:B------:R-:W-:Y:S01]  /*00d0*/  IMAD.MOV.U32 R3, RZ, RZ, RZ ;  /* 0x000000ffff037224 */ /* 0x000fe200078e00ff */
[----:B------:R-:W-:Y:S02]  /*00e0*/  ULOP3.LUT UR6, UR5, 0x7, URZ, 0xc0, !UPT ;  /* 0x0000000705067892 */ /* 0x000fe4000f8ec0ff */
[----:B------:R-:W-:Y:S02]  /*00f0*/  USHF.R.S32.HI UR4, URZ, 0x1, UR4 ;  /* 0x00000001ff047899 */ /* 0x000fe40008011404 */
[----:B------:R-:W-:-:S04]  /*0100*/  UISETP.NE.AND UP1, UPT, UR6, URZ, UPT ;  /* 0x000000ff0600728c */ /* 0x000fc8000bf25270 */
[----:B------:R-:W-:Y:S01]  /*0110*/  IADD3 R4, PT, PT, R2, -UR4, RZ ;  /* 0x8000000402047c10 */ /* 0x000fe2000fffe0ff */
[----:B------:R-:W-:Y:S06]  /*0120*/  BRA.U !UP0, `(.L_x_32) ;  /* 0x0000000508247547 */ /* 0x000fec000b800000 */
[----:B------:R-:W-:Y:S01]  /*0130*/  ULOP3.LUT UR4, UR5, 0x7ffffff8, URZ, 0xc0, !UPT ;  /* 0x7ffffff805047892 */ /* 0x000fe2000f8ec0ff */
[----:B------:R-:W-:Y:S01]  /*0140*/  IMAD.MOV.U32 R0, RZ, RZ, RZ ;  /* 0x000000ffff007224 */ /* 0x000fe200078e00ff */
[----:B------:R-:W-:Y:S01]  /*0150*/  MOV R7, RZ ;  /* 0x000000ff00077202 */ /* 0x000fe20000000f00 */
[----:B------:R-:W0:Y:S03]  /*0160*/  LDCU UR7, c[0x0][0x394] ;  /* 0x00007280ff0777ac */ /* 0x000e260008000800 */
[----:B------:R-:W-:-:S07]  /*0170*/  IMAD.U32 R3, RZ, RZ, UR4 ;  /* 0x00000004ff037e24 */ /* 0x000fce000f8e00ff */
.L_x_33:
[----:B------:R-:W-:-:S04]  /*0180*/  IADD3 R25, PT, PT, R4, R7, RZ ;  /* 0x0000000704197210 */ /* 0x000fc80007ffe0ff */
[----:B0-----:R-:W-:-:S04]  /*0190*/  ISETP.GE.AND P6, PT, R25, UR7, PT ;  /* 0x0000000719007c0c */ /* 0x001fc8000bfc6270 */
[----:B------:R-:W-:-:S13]  /*01a0*/  ISETP.LT.OR P6, PT, R25, RZ, P6 ;  /* 0x000000ff1900720c */ /* 0x000fda00037c1670 */
[----:B------:R-:W0:Y:S02]  /*01b0*/  @!P6 LDC.64 R8, c[0x0][0x380] ;  /* 0x0000e000ff08eb82 */ /* 0x000e240000000a00 */
[----:B0-----:R-:W-:-:S05]  /*01c0*/  @!P6 IMAD.WIDE.U32 R8, R25, 0x4, R8 ;  /* 0x000000041908e825 */ /* 0x001fca00078e0008 */
[----:B------:R0:W2:Y:S01]  /*01d0*/  @!P6 LDG.E R11, desc[UR8][R8.64] ;  /* 0x00000008080be981 */ /* 0x0000a2000c1e1900 */
[----:B------:R-:W-:Y:S01]  /*01e0*/  VIADD R15, R25, 0x1 ;  /* 0x00000001190f7836 */ /* 0x000fe20000000000 */
[----:B------:R-:W-:Y:S01]  /*01f0*/  SHF.L.U32 R5, R7, 0x2, RZ ;  /* 0x0000000207057819 */ /* 0x000fe200000006ff */
[C---:B------:R-:W-:Y:S01]  /*0200*/  VIADD R29, R25.reuse, 0x2 ;  /* 0x00000002191d7836 */ /* 0x040fe20000000000 */
[C---:B------:R-:W-:Y:S01]  /*0210*/  IADD3 R27, PT, PT, R25.reuse, 0x3, RZ ;  /* 0x00000003191b7810 */ /* 0x040fe20007ffe0ff */
[----:B------:R-:W-:Y:S01]  /*0220*/  VIADD R6, R25, 0x4 ;  /* 0x0000000419067836 */ /* 0x000fe20000000000 */
[----:B------:R-:W-:Y:S01]  /*0230*/  ISETP.GE.AND P0, PT, R15, UR7, PT ;  /* 0x000000070f007c0c */ /* 0x000fe2000bf06270 */
[----:B------:R-:W2:Y:S01]  /*0240*/  @!P6 LDC R10, c[0x3][R5] ;  /* 0x00c00000050aeb82 */ /* 0x000ea20000000800 */
[----:B------:R-:W-:Y:S02]  /*0250*/  ISETP.GE.AND P1, PT, R29, UR7, PT ;  /* 0x000000071d007c0c */ /* 0x000fe4000bf26270 */
[----:B------:R-:W-:Y:S01]  /*0260*/  ISETP.LT.OR P0, PT, R15, RZ, P0 ;  /* 0x000000ff0f00720c */ /* 0x000fe20000701670 */
[----:B0-----:R-:W-:Y:S01]  /*0270*/  VIADD R9, R25, 0x6 ;  /* 0x0000000619097836 */ /* 0x001fe20000000000 */
[----:B------:R-:W-:-:S02]  /*0280*/  ISETP.GE.AND P2, PT, R27, UR7, PT ;  /* 0x000000071b007c0c */ /* 0x000fc4000bf46270 */
[----:B------:R-:W-:Y:S02]  /*0290*/  ISETP.LT.OR P1, PT, R29, RZ, P1 ;  /* 0x000000ff1d00720c */ /* 0x000fe40000f21670 */
[----:B------:R-:W-:Y:S02]  /*02a0*/  IADD3 R8, PT, PT, R25, 0x5, RZ ;  /* 0x0000000519087810 */ /* 0x000fe40007ffe0ff */
[----:B------:R-:W-:Y:S02]  /*02b0*/  ISETP.GE.AND P3, PT, R6, UR7, PT ;  /* 0x0000000706007c0c */ /* 0x000fe4000bf66270 */
[----:B------:R-:W-:Y:S02]  /*02c0*/  ISETP.LT.OR P2, PT, R27, RZ, P2 ;  /* 0x000000ff1b00720c */ /* 0x000fe40001741670 */
[----:B------:R-:W-:Y:S01]  /*02d0*/  ISETP.GE.AND P5, PT, R8, UR7, PT ;  /* 0x0000000708007c0c */ /* 0x000fe2000bfa6270 */
[----:B------:R-:W0:Y:S01]  /*02e0*/  @!P0 LDC.64 R22, c[0x0][0x380] ;  /* 0x0000e000ff168b82 */ /* 0x000e220000000a00 */
[----:B------:R-:W-:-:S02]  /*02f0*/  ISETP.LT.OR P3, PT, R6, RZ, P3 ;  /* 0x000000ff0600720c */ /* 0x000fc40001f61670 */
[----:B------:R-:W-:Y:S02]  /*0300*/  IADD3 R25, PT, PT, R25, 0x7, RZ ;  /* 0x0000000719197810 */ /* 0x000fe40007ffe0ff */
[C---:B------:R-:W-:Y:S02]  /*0310*/  ISETP.GE.AND P4, PT, R9.reuse, UR7, PT ;  /* 0x0000000709007c0c */ /* 0x040fe4000bf86270 */
[----:B------:R-:W-:Y:S01]  /*0320*/  ISETP.LT.OR P5, PT, R8, RZ, P5 ;  /* 0x000000ff0800720c */ /* 0x000fe20002fa1670 */
[----:B------:R-:W1:Y:S01]  /*0330*/  @!P1 LDC.64 R20, c[0x0][0x380] ;  /* 0x0000e000ff149b82 */ /* 0x000e620000000a00 */
[----:B------:R-:W-:-:S07]  /*0340*/  ISETP.LT.OR P4, PT, R9, RZ, P4 ;  /* 0x000000ff0900720c */ /* 0x000fce0002781670 */
[----:B------:R-:W3:Y:S08]  /*0350*/  @!P2 LDC.64 R18, c[0x0][0x380] ;  /* 0x0000e000ff12ab82 */ /* 0x000ef00000000a00 */
[----:B------:R-:W4:Y:S01]  /*0360*/  @!P5 LDC.64 R12, c[0x0][0x380] ;  /* 0x0000e000ff0cdb82 */ /* 0x000f220000000a00 */
[----:B0-----:R-:W-:-:S06]  /*0370*/  @!P0 IMAD.WIDE.U32 R22, R15, 0x4, R22 ;  /* 0x000000040f168825 */ /* 0x001fcc00078e0016 */
[----:B------:R-:W5:Y:S01]  /*0380*/  @!P0 LDG.E R23, desc[UR8][R22.64] ;  /* 0x0000000816178981 */ /* 0x000f62000c1e1900 */
[----:B------:R-:W0:Y:S01]  /*0390*/  @!P4 LDC.64 R16, c[0x0][0x380] ;  /* 0x0000e000ff10cb82 */ /* 0x000e220000000a00 */
[----:B-1----:R-:W-:-:S06]  /*03a0*/  @!P1 IMAD.WIDE.U32 R20, R29, 0x4, R20 ;  /* 0x000000041d149825 */ /* 0x002fcc00078e0014 */
[----:B------:R-:W5:Y:S01]  /*03b0*/  @!P1 LDG.E R21, desc[UR8][R20.64] ;  /* 0x0000000814159981 */ /* 0x000f62000c1e1900 */
[----:B---3--:R-:W-:-:S06]  /*03c0*/  @!P2 IMAD.WIDE.U32 R18, R27, 0x4, R18 ;  /* 0x000000041b12a825 */ /* 0x008fcc00078e0012 */
[----:B------:R1:W3:Y:S01]  /*03d0*/  @!P2 LDG.E R19, desc[UR8][R18.64] ;  /* 0x000000081213a981 */ /* 0x0002e2000c1e1900 */
[----:B----4-:R-:W-:-:S06]  /*03e0*/  @!P5 IMAD.WIDE.U32 R12, R8, 0x4, R12 ;  /* 0x00000004080cd825 */ /* 0x010fcc00078e000c */
[----:B------:R-:W4:Y:S01]  /*03f0*/  @!P5 LDG.E R13, desc[UR8][R12.64] ;  /* 0x000000080c0dd981 */ /* 0x000f22000c1e1900 */
[----:B0-----:R-:W-:-:S06]  /*0400*/  @!P4 IMAD.WIDE.U32 R16, R9, 0x4, R16 ;  /* 0x000000040910c825 */ /* 0x001fcc00078e0010 */
[----:B------:R-:W4:Y:S01]  /*0410*/  @!P4 LDG.E R17, desc[UR8][R16.64] ;  /* 0x000000081011c981 */ /* 0x000f22000c1e1900 */
[----:B--2---:R-:W-:Y:S01]  /*0420*/  @!P6 FFMA R0, R11, R10, R0 ;  /* 0x0000000a0b00e223 */ /* 0x004fe20000000000 */
[C---:B------:R-:W-:Y:S01]  /*0430*/  ISETP.GE.AND P6, PT, R25.reuse, UR7, PT ;  /* 0x0000000719007c0c */ /* 0x040fe2000bfc6270 */
[----:B------:R-:W0:Y:S03]  /*0440*/  @!P3 LDC.64 R10, c[0x0][0x380] ;  /* 0x0000e000ff0abb82 */ /* 0x000e260000000a00 */
[----:B------:R-:W-:-:S13]  /*0450*/  ISETP.LT.OR P6, PT, R25, RZ, P6 ;  /* 0x000000ff1900720c */ /* 0x000fda00037c1670 */
[----:B------:R-:W2:Y:S01]  /*0460*/  @!P6 LDC.64 R14, c[0x0][0x380] ;  /* 0x0000e000ff0eeb82 */ /* 0x000ea20000000a00 */
[----:B0-----:R-:W-:-:S06]  /*0470*/  @!P3 IMAD.WIDE.U32 R10, R6, 0x4, R10 ;  /* 0x00000004060ab825 */ /* 0x001fcc00078e000a */
[----:B------:R0:W4:Y:S01]  /*0480*/  @!P3 LDG.E R11, desc[UR8][R10.64] ;  /* 0x000000080a0bb981 */ /* 0x000122000c1e1900 */
[----:B--2---:R-:W-:-:S06]  /*0490*/  @!P6 IMAD.WIDE.U32 R14, R25, 0x4, R14 ;  /* 0x00000004190ee825 */ /* 0x004fcc00078e000e */
[----:B------:R-:W2:Y:S01]  /*04a0*/  @!P6 LDG.E R15, desc[UR8][R14.64] ;  /* 0x000000080e0fe981 */ /* 0x000ea2000c1e1900 */
[----:B------:R-:W5:Y:S08]  /*04b0*/  @!P0 LDC R6, c[0x3][R5+0x4] ;  /* 0x00c0010005068b82 */ /* 0x000f700000000800 */
[----:B------:R-:W3:Y:S08]  /*04c0*/  @!P1 LDC R8, c[0x3][R5+0x8] ;  /* 0x00c0020005089b82 */ /* 0x000ef00000000800 */
[----:B------:R-:W3:Y:S08]  /*04d0*/  @!P2 LDC R9, c[0x3][R5+0xc] ;  /* 0x00c003000509ab82 */ /* 0x000ef00000000800 */
[----:B-1----:R-:W4:Y:S01]  /*04e0*/  @!P3 LDC R18, c[0x3][R5+0x10] ;  /* 0x00c004000512bb82 */ /* 0x002f220000000800 */
[----:B-----5:R-:W-:-:S07]  /*04f0*/  @!P0 FFMA R0, R23, R6, R0 ;  /* 0x0000000617008223 */ /* 0x020fce0000000000 */
[----:B------:R-:W1:Y:S08]  /*0500*/  @!P5 LDC R20, c[0x3][R5+0x14] ;  /* 0x00c005000514db82 */ /* 0x000e700000000800 */
[----:B0-----:R-:W0:Y:S01]  /*0510*/  @!P4 LDC R10, c[0x3][R5+0x18] ;  /* 0x00c00600050acb82 */ /* 0x001e220000000800 */
[----:B---3--:R-:W-:Y:S01]  /*0520*/  @!P1 FFMA R0, R21, R8, R0 ;  /* 0x0000000815009223 */ /* 0x008fe20000000000 */
[----:B------:R-:W-:-:S06]  /*0530*/  VIADD R7, R7, 0x8 ;  /* 0x0000000807077836 */ /* 0x000fcc0000000000 */
[----:B------:R-:W2:Y:S01]  /*0540*/  @!P6 LDC R6, c[0x3][R5+0x1c] ;  /* 0x00c007000506eb82 */ /* 0x000ea20000000800 */
[----:B------:R-:W-:Y:S01]  /*0550*/  @!P2 FFMA R0, R19, R9, R0 ;  /* 0x000000091300a223 */ /* 0x000fe20000000000 */
[----:B------:R-:W-:-:S03]  /*0560*/  ISETP.NE.AND P0, PT, R7, R3, PT ;  /* 0x000000030700720c */ /* 0x000fc60003f05270 */
[----:B----4-:R-:W-:-:S04]  /*0570*/  @!P3 FFMA R0, R11, R18, R0 ;  /* 0x000000120b00b223 */ /* 0x010fc80000000000 */
[----:B-1----:R-:W-:-:S04]  /*0580*/  @!P5 FFMA R0, R13, R20, R0 ;  /* 0x000000140d00d223 */ /* 0x002fc80000000000 */
[----:B0-----:R-:W-:-:S04]  /*0590*/  @!P4 FFMA R0, R17, R10, R0 ;  /* 0x0000000a1100c223 */ /* 0x001fc80000000000 */
[----:B--2---:R-:W-:Y:S01]  /*05a0*/  @!P6 FFMA R0, R15, R6, R0 ;  /* 0x000000060f00e223 */ /* 0x004fe20000000000 */
[----:B------:R-:W-:Y:S06]  /*05b0*/  @P0 BRA `(.L_x_33) ;  /* 0xfffffff800f00947 */ /* 0x000fec000383ffff */
.L_x_32:
[----:B------:R-:W-:Y:S05]  /*05c0*/  BRA.U !UP1, `(.L_x_31) ;  /* 0x0000000509387547 */ /* 0x000fea000b800000 */
[----:B------:R-:W0:Y:S01]  /*05d0*/  LDCU UR4, c[0x0][0x390] ;  /* 0x00007200ff0477ac */ /* 0x000e220008000800 */
[----:B------:R-:W-:Y:S02]  /*05e0*/  UISETP.GE.U32.AND UP0, UPT, UR6, 0x4, UPT ;  /* 0x000000040600788c */ /* 0x000fe4000bf06070 */
[----:B0-----:R-:W-:-:S04]  /*05f0*/  ULOP3.LUT UR5, UR4, 0x3, URZ, 0xc0, !UPT ;  /* 0x0000000304057892 */ /* 0x001fc8000f8ec0ff */
[----:B------:R-:W-:-:S03]  /*0600*/  UISETP.NE.AND UP1, UPT, UR5, URZ, UPT ;  /* 0x000000ff0500728c */ /* 0x000fc6000bf25270 */
[----:B------:R-:W-:Y:S08]  /*0610*/  BRA.U !UP0, `(.L_x_34) ;  /* 0x00000001088c7547 */ /* 0x000ff0000b800000 */
[----:B------:R-:W0:Y:S01]  /*0620*/  LDCU UR6, c[0x0][0x394] ;  /* 0x00007280ff0677ac */ /* 0x000e220008000800 */
[----:B------:R-:W-:-:S04]  /*0630*/  IADD3 R5, PT, PT, R4, R3, RZ ;  /* 0x0000000304057210 */ /* 0x000fc80007ffe0ff */
[C---:B------:R-:W-:Y:S01]  /*0640*/  IADD3 R17, PT, PT, R5.reuse, 0x2, RZ ;  /* 0x0000000205117810 */ /* 0x040fe20007ffe0ff */
[C---:B------:R-:W-:Y:S02]  /*0650*/  VIADD R15, R5.reuse, 0x1 ;  /* 0x00000001050f7836 */ /* 0x040fe40000000000 */
[C---:B------:R-:W-:Y:S01]  /*0660*/  VIADD R19, R5.reuse, 0x3 ;  /* 0x0000000305137836 */ /* 0x040fe20000000000 */
[----:B0-----:R-:W-:Y:S02]  /*0670*/  ISETP.GE.AND P0, PT, R5, UR6, PT ;  /* 0x0000000605007c0c */ /* 0x001fe4000bf06270 */
[----:B------:R-:W-:Y:S02]  /*0680*/  ISETP.GE.AND P1, PT, R15, UR6, PT ;  /* 0x000000060f007c0c */ /* 0x000fe4000bf26270 */
[----:B------:R-:W-:Y:S02]  /*0690*/  ISETP.LT.OR P0, PT, R5, RZ, P0 ;  /* 0x000000ff0500720c */ /* 0x000fe40000701670 */
[----:B------:R-:W-:-:S02]  /*06a0*/  ISETP.GE.AND P2, PT, R17, UR6, PT ;  /* 0x0000000611007c0c */ /* 0x000fc4000bf46270 */
[----:B------:R-:W-:Y:S02]  /*06b0*/  ISETP.LT.OR P1, PT, R15, RZ, P1 ;  /* 0x000000ff0f00720c */ /* 0x000fe40000f21670 */
[----:B------:R-:W-:Y:S02]  /*06c0*/  ISETP.GE.AND P3, PT, R19, UR6, PT ;  /* 0x0000000613007c0c */ /* 0x000fe4000bf66270 */
[----:B------:R-:W-:Y:S02]  /*06d0*/  ISETP.LT.OR P2, PT, R17, RZ, P2 ;  /* 0x000000ff1100720c */ /* 0x000fe40001741670 */
[----:B------:R-:W-:-:S03]  /*06e0*/  ISETP.LT.OR P3, PT, R19, RZ, P3 ;  /* 0x000000ff1300720c */ /* 0x000fc60001f61670 */
[----:B------:R-:W0:Y:S08]  /*06f0*/  @!P0 LDC.64 R10, c[0x0][0x380] ;  /* 0x0000e000ff0a8b82 */ /* 0x000e300000000a00 */
[----:B------:R-:W1:Y:S08]  /*0700*/  @!P1 LDC.64 R12, c[0x0][0x380] ;  /* 0x0000e000ff0c9b82 */ /* 0x000e700000000a00 */
[----:B------:R-:W2:Y:S08]  /*0710*/  @!P2 LDC.64 R8, c[0x0][0x380] ;  /* 0x0000e000ff08ab82 */ /* 0x000eb00000000a00 */
[----:B------:R-:W3:Y:S01]  /*0720*/  @!P3 LDC.64 R6, c[0x0][0x380] ;  /* 0x0000e000ff06bb82 */ /* 0x000ee20000000a00 */
[----:B0-----:R-:W-:-:S06]  /*0730*/  @!P0 IMAD.WIDE.U32 R10, R5, 0x4, R10 ;  /* 0x00000004050a8825 */ /* 0x001fcc00078e000a */
[----:B------:R-:W4:Y:S01]  /*0740*/  @!P0 LDG.E R11, desc[UR8][R10.64] ;  /* 0x000000080a0b8981 */ /* 0x000f22000c1e1900 */
[----:B-1----:R-:W-:-:S06]  /*0750*/  @!P1 IMAD.WIDE.U32 R12, R15, 0x4, R12 ;  /* 0x000000040f0c9825 */ /* 0x002fcc00078e000c */
[----:B------:R-:W5:Y:S01]  /*0760*/  @!P1 LDG.E R13, desc[UR8][R12.64] ;  /* 0x000000080c0d9981 */ /* 0x000f62000c1e1900 */
[----:B--2---:R-:W-:-:S06]  /*0770*/  @!P2 IMAD.WIDE.U32 R8, R17, 0x4, R8 ;  /* 0x000000041108a825 */ /* 0x004fcc00078e0008 */
[----:B------:R-:W2:Y:S01]  /*0780*/  @!P2 LDG.E R9, desc[UR8][R8.64] ;  /* 0x000000080809a981 */ /* 0x000ea2000c1e1900 */
[----:B---3--:R-:W-:-:S06]  /*0790*/  @!P3 IMAD.WIDE.U32 R6, R19, 0x4, R6 ;  /* 0x000000041306b825 */ /* 0x008fcc00078e0006 */
[----:B------:R-:W3:Y:S01]  /*07a0*/  @!P3 LDG.E R7, desc[UR8][R6.64] ;  /* 0x000000080607b981 */ /* 0x000ee2000c1e1900 */
[----:B------:R-:W-:-:S04]  /*07b0*/  SHF.L.U32 R5, R3, 0x2, RZ ;  /* 0x0000000203057819 */ /* 0x000fc800000006ff */
[----:B------:R-:W4:Y:S08]  /*07c0*/  @!P0 LDC R14, c[0x3][R5] ;  /* 0x00c00000050e8b82 */ /* 0x000f300000000800 */
[----:B------:R-:W5:Y:S08]  /*07d0*/  @!P1 LDC R15, c[0x3][R5+0x4] ;  /* 0x00c00100050f9b82 */ /* 0x000f700000000800 */
[----:B------:R-:W2:Y:S08]  /*07e0*/  @!P2 LDC R16, c[0x3][R5+0x8] ;  /* 0x00c002000510ab82 */ /* 0x000eb00000000800 */
[----:B------:R-:W3:Y:S01]  /*07f0*/  @!P3 LDC R17, c[0x3][R5+0xc] ;  /* 0x00c003000511bb82 */ /* 0x000ee20000000800 */
[----:B------:R-:W-:-:S02]  /*0800*/  VIADD R3, R3, 0x4 ;  /* 0x0000000403037836 */ /* 0x000fc40000000000 */
[----:B----4-:R-:W-:-:S04]  /*0810*/  @!P0 FFMA R0, R11, R14, R0 ;  /* 0x0000000e0b008223 */ /* 0x010fc80000000000 */
[----:B-----5:R-:W-:-:S04]  /*0820*/  @!P1 FFMA R0, R13, R15, R0 ;  /* 0x0000000f0d009223 */ /* 0x020fc80000000000 */
[----:B--2---:R-:W-:-:S04]  /*0830*/  @!P2 FFMA R0, R9, R16, R0 ;  /* 0x000000100900a223 */ /* 0x004fc80000000000 */
[----:B---3--:R-:W-:-:S07]  /*0840*/  @!P3 FFMA R0, R7, R17, R0 ;  /* 0x000000110700b223 */ /* 0x008fce0000000000 */
.L_x_34:
[----:B------:R-:W-:Y:S05]  /*0850*/  BRA.U !UP1, `(.L_x_31) ;  /* 0x0000000109947547 */ /* 0x000fea000b800000 */
[----:B------:R-:W-:Y:S02]  /*0860*/  UISETP.NE.AND UP0, UPT, UR5, 0x1, UPT ;  /* 0x000000010500788c */ /* 0x000fe4000bf05270 */
[----:B------:R-:W-:-:S04]  /*0870*/  ULOP3.LUT UR4, UR4, 0x1, URZ, 0xc0, !UPT ;  /* 0x0000000104047892 */ /* 0x000fc8000f8ec0ff */
[----:B------:R-:W-:-:S03]  /*0880*/  UISETP.NE.U32.AND UP1, UPT, UR4, 0x1, UPT ;  /* 0x000000010400788c */ /* 0x000fc6000bf25070 */
[----:B------:R-:W-:Y:S08]  /*0890*/  BRA.U !UP0, `(.L_x_35) ;  /* 0x00000001084c7547 */ /* 0x000ff0000b800000 */
[----:B------:R-:W0:Y:S01]  /*08a0*/  LDCU UR4, c[0x0][0x394] ;  /* 0x00007280ff0477ac */ /* 0x000e220008000800 */
[----:B------:R-:W-:-:S05]  /*08b0*/  IADD3 R11, PT, PT, R4, R3, RZ ;  /* 0x00000003040b7210 */ /* 0x000fca0007ffe0ff */
[C---:B------:R-:W-:Y:S01]  /*08c0*/  VIADD R5, R11.reuse, 0x1 ;  /* 0x000000010b057836 */ /* 0x040fe20000000000 */
[----:B0-----:R-:W-:-:S04]  /*08d0*/  ISETP.GE.AND P0, PT, R11, UR4, PT ;  /* 0x000000040b007c0c */ /* 0x001fc8000bf06270 */
[----:B------:R-:W-:Y:S02]  /*08e0*/  ISETP.GE.AND P1, PT, R5, UR4, PT ;  /* 0x0000000405007c0c */ /* 0x000fe4000bf26270 */
[----:B------:R-:W-:Y:S02]  /*08f0*/  ISETP.LT.OR P0, PT, R11, RZ, P0 ;  /* 0x000000ff0b00720c */ /* 0x000fe40000701670 */
[----:B------:R-:W-:-:S11]  /*0900*/  ISETP.LT.OR P1, PT, R5, RZ, P1 ;  /* 0x000000ff0500720c */ /* 0x000fd60000f21670 */
[----:B------:R-:W0:Y:S08]  /*0910*/  @!P0 LDC.64 R6, c[0x0][0x380] ;  /* 0x0000e000ff068b82 */ /* 0x000e300000000a00 */
[----:B------:R-:W1:Y:S01]  /*0920*/  @!P1 LDC.64 R8, c[0x0][0x380] ;  /* 0x0000e000ff089b82 */ /* 0x000e620000000a00 */
[----:B0-----:R-:W-:-:S06]  /*0930*/  @!P0 IMAD.WIDE.U32 R6, R11, 0x4, R6 ;  /* 0x000000040b068825 */ /* 0x001fcc00078e0006 */
[----:B------:R-:W2:Y:S01]  /*0940*/  @!P0 LDG.E R7, desc[UR8][R6.64] ;  /* 0x0000000806078981 */ /* 0x000ea2000c1e1900 */
[----:B-1----:R-:W-:-:S06]  /*0950*/  @!P1 IMAD.WIDE.U32 R8, R5, 0x4, R8 ;  /* 0x0000000405089825 */ /* 0x002fcc00078e0008 */
[----:B------:R-:W3:Y:S01]  /*0960*/  @!P1 LDG.E R9, desc[UR8][R8.64] ;  /* 0x0000000808099981 */ /* 0x000ee2000c1e1900 */
[----:B------:R-:W-:-:S04]  /*0970*/  SHF.L.U32 R11, R3, 0x2, RZ ;  /* 0x00000002030b7819 */ /* 0x000fc800000006ff */
[----:B------:R-:W2:Y:S08]  /*0980*/  @!P0 LDC R5, c[0x3][R11] ;  /* 0x00c000000b058b82 */ /* 0x000eb00000000800 */
[----:B------:R-:W3:Y:S01]  /*0990*/  @!P1 LDC R10, c[0x3][R11+0x4] ;  /* 0x00c001000b0a9b82 */ /* 0x000ee20000000800 */
[----:B------:R-:W-:Y:S02]  /*09a0*/  VIADD R3, R3, 0x2 ;  /* 0x0000000203037836 */ /* 0x000fe40000000000 */
[----:B--2---:R-:W-:-:S04]  /*09b0*/  @!P0 FFMA R0, R7, R5, R0 ;  /* 0x0000000507008223 */ /* 0x004fc80000000000 */
[----:B---3--:R-:W-:-:S07]  /*09c0*/  @!P1 FFMA R0, R9, R10, R0 ;  /* 0x0000000a09009223 */ /* 0x008fce0000000000 */
.L_x_35:
[----:B------:R-:W-:Y:S05]  /*09d0*/  BRA.U UP1, `(.L_x_31) ;  /* 0x0000000101347547 */ /* 0x000fea000b800000 */
[----:B------:R-:W0:Y:S01]  /*09e0*/  LDCU UR4, c[0x0][0x394] ;  /* 0x00007280ff0477ac */ /* 0x000e220008000800 */
[----:B------:R-:W-:Y:S01]  /*09f0*/  IADD3 R7, PT, PT, R4, R3, RZ ;  /* 0x0000000304077210 */ /* 0x000fe20007ffe0ff */
[----:B------:R-:W-:Y:S03]  /*0a00*/  BSSY.RECONVERGENT B0, `(.L_x_31) ;  /* 0x000000a000007945 */ /* 0x000fe60003800200 */
[----:B0-----:R-:W-:-:S04]  /*0a10*/  ISETP.GE.AND P0, PT, R7, UR4, PT ;  /* 0x0000000407007c0c */ /* 0x001fc8000bf06270 */
[----:B------:R-:W-:-:S13]  /*0a20*/  ISETP.LT.OR P0, PT, R7, RZ, P0 ;  /* 0x000000ff0700720c */ /* 0x000fda0000701670 */
[----:B------:R-:W-:Y:S05]  /*0a30*/  @P0 BRA `(.L_x_36) ;  /* 0x0000000000180947 */ /* 0x000fea0003800000 */
[----:B------:R-:W0:Y:S02]  /*0a40*/  LDC.64 R4, c[0x0][0x380] ;  /* 0x0000e000ff047b82 */ /* 0x000e240000000a00 */
[----:B0-----:R-:W-:-:S06]  /*0a50*/  IMAD.WIDE.U32 R4, R7, 0x4, R4 ;  /* 0x0000000407047825 */ /* 0x001fcc00078e0004 */
[----:B------:R-:W2:Y:S01]  /*0a60*/  LDG.E R5, desc[UR8][R4.64] ;  /* 0x0000000804057981 */ /* 0x000ea2000c1e1900 */
[----:B------:R-:W-:-:S06]  /*0a70*/  IMAD.SHL.U32 R3, R3, 0x4, RZ ;  /* 0x0000000403037824 */ /* 0x000fcc00078e00ff */
[----:B------:R-:W2:Y:S02]  /*0a80*/  LDC R3, c[0x3][R3] ;  /* 0x00c0000003037b82 */ /* 0x000ea40000000800 */
[----:B--2---:R-:W-:-:S07]  /*0a90*/  FFMA R0, R5, R3, R0 ;  /* 0x0000000305007223 */ /* 0x004fce0000000000 */
.L_x_36:
[----:B------:R-:W-:Y:S05]  /*0aa0*/  BSYNC.RECONVERGENT B0 ;  /* 0x0000000000007941 */ /* 0x000fea0003800200 */
.L_x_31:
[----:B------:R-:W0:Y:S02]  /*0ab0*/  LDC.64 R4, c[0x0][0x388] ;  /* 0x0000e200ff047b82 */ /* 0x000e240000000a00 */
[----:B0-----:R-:W-:-:S05]  /*0ac0*/  IMAD.WIDE R2, R2, 0x4, R4 ;  /* 0x0000000402027825 */ /* 0x001fca00078e0204 */
[----:B------:R-:W-:Y:S01]  /*0ad0*/  STG.E desc[UR8][R2.64], R0 ;  /* 0x0000000002007986 */ /* 0x000fe2000c101908 */
[----:B------:R-:W-:Y:S05]  /*0ae0*/  EXIT ;  /* 0x000000000000794d */ /* 0x000fea0003800000 */
.L_x_37:
        /* <DEDUP_REMOVED lines=9> */
.L_x_40:


//--------------------- .nv.shared._Z35convolution_1D_tiled_caching_kernelPfS_ii --------------------------
	.section	.nv.shared._Z35convolution_1D_tiled_caching_kernelPfS_ii,"aw",@nobits
	.sectionflags	@""
	.align	4
.nv.shared._Z35convolution_1D_tiled_caching_kernelPfS_ii:
	.zero		1280


//--------------------- .nv.shared.reserved.0     --------------------------
	.section	.nv.shared.reserved.0,"aw",@nobits
	.weak		__nv_reservedSMEM_offset_0_alias
	.size		__nv_reservedSMEM_offset_0_alias, 0, 64
	.other		__nv_reservedSMEM_offset_0_alias,@"STO_CUDA_RESERVED_SHARED STV_DEFAULT"
__nv_reservedSMEM_offset_0_alias:
	.zero		0
	.zero		64


//--------------------- .nv.shared._Z27convolution_1D_tiled_kernelPfS_ii --------------------------
	.section	.nv.shared._Z27convolution_1D_tiled_kernelPfS_ii,"aw",@nobits
	.sectionflags	@""
	.align	4
.nv.shared._Z27convolution_1D_tiled_kernelPfS_ii:
	.zero		1316


//--------------------- .nv.constant0._Z35convolution_1D_tiled_caching_kernelPfS_ii --------------------------
	.section	.nv.constant0._Z35convolution_1D_tiled_caching_kernelPfS_ii,"a",@progbits
	.sectionflags	@""
	.align	4
.nv.constant0._Z35convolution_1D_tiled_caching_kernelPfS_ii:
	.zero		920


//--------------------- .nv.constant0._Z27convolution_1D_tiled_kernelPfS_ii --------------------------
	.section	.nv.constant0._Z27convolution_1D_tiled_kernelPfS_ii,"a",@progbits
	.sectionflags	@""
	.align	4
.nv.constant0._Z27convolution_1D_tiled_kernelPfS_ii:
	.zero		920


//--------------------- .nv.constant0._Z27convolution_1D_basic_kernelPfS_ii --------------------------
	.section	.nv.constant0._Z27convolution_1D_basic_kernelPfS_ii,"a",@progbits
	.sectionflags	@""
	.align	4
.nv.constant0._Z27convolution_1D_basic_kernelPfS_ii:
	.zero		920


//--------------------- SYMBOLS --------------------------

	.type		.nv.reservedSmem.offset0,@object
	.size		.nv.reservedSmem.offset0,0x4
	.type		.nv.reservedSmem.cap,@object
	.size		.nv.reservedSmem.cap,0x4
